	.target	sm_90a

	.elftype	@"ET_EXEC"


//--------------------- .note.nv.tkinfo           --------------------------
	.section	.note.nv.tkinfo,"",@"SHT_NOTE"
	.sectionflags	@"SHF_NOTE_NV_TKINFO"
	.tkinfo
        /*0018*/ 	.word	0x00000002
        /*0030*/ 	.string	""
        /*0030*/ 	.string	"ptxas"
        /*0030*/ 	.string	"Cuda compilation tools, release 13.0, V13.0.88"
        /*0030*/ 	.string	"Build cuda_13.0.r13.0/compiler.36424714_0"
        /*0030*/ 	.string	"-arch sm_90a -m 64 "



//--------------------- .note.nv.cuinfo           --------------------------
	.section	.note.nv.cuinfo,"",@"SHT_NOTE"
	.sectionflags	@"SHF_NOTE_NV_CUINFO"
        /*0018*/ 	.short	0x0002
        /*001a*/ 	.short	0x005a
        /*001c*/ 	.short	0x0082
	.zero		2


//--------------------- .nv.info                  --------------------------
	.section	.nv.info,"",@"SHT_CUDA_INFO"
	.align	4


	//----- nvinfo : EIATTR_REGCOUNT
	.align		4
        /*0000*/ 	.byte	0x04, 0x2f
        /*0002*/ 	.short	(.L_12 - .L_11)
	.align		4
.L_11:
        /*0004*/ 	.word	index@(_ZN7cutlass13device_kernelINS_4gemm6kernel13GemmUniversalIN4cute5tupleIJiiiiEEENS1_10collective13CollectiveMmaINS1_37MainloopSm90TmaGmmaWarpSpecializedFP8ILi5ENS5_IJNS4_1CILi1EEENSA_ILi2EEESB_EEENS1_32KernelTmaWarpSpecializedPingpongEEENS5_IJNSA_ILi64EEENSA_ILi128EEENSA_ILi32EEEEEENS_12float_e5m2_tENS5_IJlSB_lEEESK_SL_NS4_8TiledMMAINS4_8MMA_AtomIJNS4_4SM904GMMA31MMA_64x128x32_F32E5M2E5M2_SS_TNILNSP_7ScaleInE1ELSR_1EEEEEENS4_6LayoutINS5_IJSB_SB_SB_EEENS5_IJNSA_ILi0EEESW_SW_EEEEENS5_IJNS4_10UnderscoreESZ_SZ_EEEEENS4_23SM90_TMA_LOAD_MULTICASTENS4_14ComposedLayoutINS4_7SwizzleILi1ELi4ELi3EEENS4_18smem_ptr_flag_bitsILi8EEENSU_INS5_IJNSA_ILi8EEESI_EEENS5_IJSI_SB_EEEEEEEvNS4_8identityENS4_13SM90_TMA_LOADES1C_vS1D_EENS_8epilogue10collective6detail29Sm90TmaWarpSpecializedAdapterINS1H_15DefaultEpilogueISK_SL_SL_NS1G_6thread17LinearCombinationISK_Li1EffLNS1L_9ScaleType4KindE0ELNS_15FloatRoundStyleE2ESK_EENS1_15EpilogueDefaultEEEEEvvEEEEvNT_6ParamsE)
        /*0008*/ 	.word	0x000000a8


	//----- nvinfo : EIATTR_FRAME_SIZE
	.align		4
.L_12:
        /*000c*/ 	.byte	0x04, 0x11
        /*000e*/ 	.short	(.L_14 - .L_13)
	.align		4
.L_13:
        /*0010*/ 	.word	index@(_ZN7cutlass13device_kernelINS_4gemm6kernel13GemmUniversalIN4cute5tupleIJiiiiEEENS1_10collective13CollectiveMmaINS1_37MainloopSm90TmaGmmaWarpSpecializedFP8ILi5ENS5_IJNS4_1CILi1EEENSA_ILi2EEESB_EEENS1_32KernelTmaWarpSpecializedPingpongEEENS5_IJNSA_ILi64EEENSA_ILi128EEENSA_ILi32EEEEEENS_12float_e5m2_tENS5_IJlSB_lEEESK_SL_NS4_8TiledMMAINS4_8MMA_AtomIJNS4_4SM904GMMA31MMA_64x128x32_F32E5M2E5M2_SS_TNILNSP_7ScaleInE1ELSR_1EEEEEENS4_6LayoutINS5_IJSB_SB_SB_EEENS5_IJNSA_ILi0EEESW_SW_EEEEENS5_IJNS4_10UnderscoreESZ_SZ_EEEEENS4_23SM90_TMA_LOAD_MULTICASTENS4_14ComposedLayoutINS4_7SwizzleILi1ELi4ELi3EEENS4_18smem_ptr_flag_bitsILi8EEENSU_INS5_IJNSA_ILi8EEESI_EEENS5_IJSI_SB_EEEEEEEvNS4_8identityENS4_13SM90_TMA_LOADES1C_vS1D_EENS_8epilogue10collective6detail29Sm90TmaWarpSpecializedAdapterINS1H_15DefaultEpilogueISK_SL_SL_NS1G_6thread17LinearCombinationISK_Li1EffLNS1L_9ScaleType4KindE0ELNS_15FloatRoundStyleE2ESK_EENS1_15EpilogueDefaultEEEEEvvEEEEvNT_6ParamsE)
        /*0014*/ 	.word	0x00000000


	//----- nvinfo : EIATTR_MIN_STACK_SIZE
	.align		4
.L_14:
        /*0018*/ 	.byte	0x04, 0x12
        /*001a*/ 	.short	(.L_16 - .L_15)
	.align		4
.L_15:
        /*001c*/ 	.word	index@(_ZN7cutlass13device_kernelINS_4gemm6kernel13GemmUniversalIN4cute5tupleIJiiiiEEENS1_10collective13CollectiveMmaINS1_37MainloopSm90TmaGmmaWarpSpecializedFP8ILi5ENS5_IJNS4_1CILi1EEENSA_ILi2EEESB_EEENS1_32KernelTmaWarpSpecializedPingpongEEENS5_IJNSA_ILi64EEENSA_ILi128EEENSA_ILi32EEEEEENS_12float_e5m2_tENS5_IJlSB_lEEESK_SL_NS4_8TiledMMAINS4_8MMA_AtomIJNS4_4SM904GMMA31MMA_64x128x32_F32E5M2E5M2_SS_TNILNSP_7ScaleInE1ELSR_1EEEEEENS4_6LayoutINS5_IJSB_SB_SB_EEENS5_IJNSA_ILi0EEESW_SW_EEEEENS5_IJNS4_10UnderscoreESZ_SZ_EEEEENS4_23SM90_TMA_LOAD_MULTICASTENS4_14ComposedLayoutINS4_7SwizzleILi1ELi4ELi3EEENS4_18smem_ptr_flag_bitsILi8EEENSU_INS5_IJNSA_ILi8EEESI_EEENS5_IJSI_SB_EEEEEEEvNS4_8identityENS4_13SM90_TMA_LOADES1C_vS1D_EENS_8epilogue10collective6detail29Sm90TmaWarpSpecializedAdapterINS1H_15DefaultEpilogueISK_SL_SL_NS1G_6thread17LinearCombinationISK_Li1EffLNS1L_9ScaleType4KindE0ELNS_15FloatRoundStyleE2ESK_EENS1_15EpilogueDefaultEEEEEvvEEEEvNT_6ParamsE)
        /*0020*/ 	.word	0x00000000
.L_16:


//--------------------- .nv.compat                --------------------------
	.section	.nv.compat,"",@"SHT_CUDA_COMPAT_INFO"
	.align	4
        /*0000*/ 	.byte	0x02, 0x09, 0x01, 0x00, 0x02, 0x02, 0x04, 0x00, 0x02, 0x05, 0x05, 0x00, 0x03, 0x07, 0x01, 0x01
        /*0010*/ 	.byte	0x02, 0x03, 0x01, 0x00, 0x02, 0x06, 0x01, 0x00, 0x04, 0x0b, 0x08, 0x00, 0x00, 0x00, 0x00, 0x00
        /*0020*/ 	.byte	0x00, 0x00, 0x00, 0x00


//--------------------- .nv.info._ZN7cutlass13device_kernelINS_4gemm6kernel13GemmUniversalIN4cute5tupleIJiiiiEEENS1_10collective13CollectiveMmaINS1_37MainloopSm90TmaGmmaWarpSpecializedFP8ILi5ENS5_IJNS4_1CILi1EEENSA_ILi2EEESB_EEENS1_32KernelTmaWarpSpecializedPingpongEEENS5_IJNSA_ILi64EEENSA_ILi128EEENSA_ILi32EEEEEENS_12float_e5m2_tENS5_IJlSB_lEEESK_SL_NS4_8TiledMMAINS4_8MMA_AtomIJNS4_4SM904GMMA31MMA_64x128x32_F32E5M2E5M2_SS_TNILNSP_7ScaleInE1ELSR_1EEEEEENS4_6LayoutINS5_IJSB_SB_SB_EEENS5_IJNSA_ILi0EEESW_SW_EEEEENS5_IJNS4_10UnderscoreESZ_SZ_EEEEENS4_23SM90_TMA_LOAD_MULTICASTENS4_14ComposedLayoutINS4_7SwizzleILi1ELi4ELi3EEENS4_18smem_ptr_flag_bitsILi8EEENSU_INS5_IJNSA_ILi8EEESI_EEENS5_IJSI_SB_EEEEEEEvNS4_8identityENS4_13SM90_TMA_LOADES1C_vS1D_EENS_8epilogue10collective6detail29Sm90TmaWarpSpecializedAdapterINS1H_15DefaultEpilogueISK_SL_SL_NS1G_6thread17LinearCombinationISK_Li1EffLNS1L_9ScaleType4KindE0ELNS_15FloatRoundStyleE2ESK_EENS1_15EpilogueDefaultEEEEEvvEEEEvNT_6ParamsE --------------------------
	.section	.nv.info._ZN7cutlass13device_kernelINS_4gemm6kernel13GemmUniversalIN4cute5tupleIJiiiiEEENS1_10collective13CollectiveMmaINS1_37MainloopSm90TmaGmmaWarpSpecializedFP8ILi5ENS5_IJNS4_1CILi1EEENSA_ILi2EEESB_EEENS1_32KernelTmaWarpSpecializedPingpongEEENS5_IJNSA_ILi64EEENSA_ILi128EEENSA_ILi32EEEEEENS_12float_e5m2_tENS5_IJlSB_lEEESK_SL_NS4_8TiledMMAINS4_8MMA_AtomIJNS4_4SM904GMMA31MMA_64x128x32_F32E5M2E5M2_SS_TNILNSP_7ScaleInE1ELSR_1EEEEEENS4_6LayoutINS5_IJSB_SB_SB_EEENS5_IJNSA_ILi0EEESW_SW_EEEEENS5_IJNS4_10UnderscoreESZ_SZ_EEEEENS4_23SM90_TMA_LOAD_MULTICASTENS4_14ComposedLayoutINS4_7SwizzleILi1ELi4ELi3EEENS4_18smem_ptr_flag_bitsILi8EEENSU_INS5_IJNSA_ILi8EEESI_EEENS5_IJSI_SB_EEEEEEEvNS4_8identityENS4_13SM90_TMA_LOADES1C_vS1D_EENS_8epilogue10collective6detail29Sm90TmaWarpSpecializedAdapterINS1H_15DefaultEpilogueISK_SL_SL_NS1G_6thread17LinearCombinationISK_Li1EffLNS1L_9ScaleType4KindE0ELNS_15FloatRoundStyleE2ESK_EENS1_15EpilogueDefaultEEEEEvvEEEEvNT_6ParamsE,"",@"SHT_CUDA_INFO"
	.sectionflags	@""
	.align	4


	//----- nvinfo : EIATTR_CUDA_API_VERSION
	.align		4
        /*0000*/ 	.byte	0x04, 0x37
        /*0002*/ 	.short	(.L_18 - .L_17)
.L_17:
        /*0004*/ 	.word	0x00000082


	//----- nvinfo : EIATTR_KPARAM_INFO
	.align		4
.L_18:
        /*0008*/ 	.byte	0x04, 0x17
        /*000a*/ 	.short	(.L_20 - .L_19)
.L_19:
        /*000c*/ 	.word	0x00000000
        /*0010*/ 	.short	0x0000
        /*0012*/ 	.short	0x0070
        /*0014*/ 	.byte	0x00, 0xf0, 0x01, 0x10


	//----- nvinfo : EIATTR_SPARSE_MMA_MASK
	.align		4
.L_20:
        /*0018*/ 	.byte	0x03, 0x50
        /*001a*/ 	.short	0x0000


	//----- nvinfo : EIATTR_MAXREG_COUNT
	.align		4
        /*001c*/ 	.byte	0x03, 0x1b
        /*001e*/ 	.short	0x00a8


	//----- nvinfo : EIATTR_NUM_BARRIERS
	.align		4
        /*0020*/ 	.byte	0x02, 0x4c
        /*0022*/ 	.byte	0x01
	.zero		1


	//----- nvinfo : EIATTR_MERCURY_ISA_VERSION
	.align		4
        /*0024*/ 	.byte	0x03, 0x5f
        /*0026*/ 	.short	0x0101


	//----- nvinfo : EIATTR_INT_WARP_WIDE_INSTR_OFFSETS
	.align		4
        /*0028*/ 	.byte	0x04, 0x31
        /*002a*/ 	.short	(.L_22 - .L_21)


	//   ....[0]....
.L_21:
        /*002c*/ 	.word	0x000004d0


	//   ....[1]....
        /*0030*/ 	.word	0x00000510


	//   ....[2]....
        /*0034*/ 	.word	0x00000660


	//   ....[3]....
        /*0038*/ 	.word	0x00000670


	//   ....[4]....
        /*003c*/ 	.word	0x00000690


	//   ....[5]....
        /*0040*/ 	.word	0x000006a0


	//   ....[6]....
        /*0044*/ 	.word	0x00000730


	//   ....[7]....
        /*0048*/ 	.word	0x00000790


	//   ....[8]....
        /*004c*/ 	.word	0x00002ff0


	//----- nvinfo : EIATTR_COOP_GROUP_MASK_REGIDS
	.align		4
.L_22:
        /*0050*/ 	.byte	0x04, 0x29
        /*0052*/ 	.short	(.L_24 - .L_23)


	//   ....[0]....
.L_23:
        /*0054*/ 	.word	0xffffffff


	//   ....[1]....
        /*0058*/ 	.word	0xffffffff


	//   ....[2]....
        /*005c*/ 	.word	0xffffffff


	//   ....[3]....
        /*0060*/ 	.word	0xffffffff


	//   ....[4]....
        /*0064*/ 	.word	0xffffffff


	//   ....[5]....
        /*0068*/ 	.word	0xffffffff


	//   ....[6]....
        /*006c*/ 	.word	0xffffffff


	//----- nvinfo : EIATTR_COOP_GROUP_INSTR_OFFSETS
	.align		4
.L_24:
        /*0070*/ 	.byte	0x04, 0x28
        /*0072*/ 	.short	(.L_26 - .L_25)


	//   ....[0]....
.L_25:
        /*0074*/ 	.word	0x00000060


	//   ....[1]....
        /*0078*/ 	.word	0x00000070


	//   ....[2]....
        /*007c*/ 	.word	0x00000130


	//   ....[3]....
        /*0080*/ 	.word	0x000002f0


	//   ....[4]....
        /*0084*/ 	.word	0x00000330


	//   ....[5]....
        /*0088*/ 	.word	0x000003b0


	//   ....[6]....
        /*008c*/ 	.word	0x000008f0


	//----- nvinfo : EIATTR_REG_RECONFIG
	.align		4
.L_26:
        /*0090*/ 	.byte	0x01, 0x54
	.zero		2


	//----- nvinfo : EIATTR_MBARRIER_INSTR_OFFSETS
	.align		4
        /*0094*/ 	.byte	0x04, 0x39
        /*0096*/ 	.short	(.L_28 - .L_27)


	//   ....[0]....
.L_27:
        /*0098*/ 	.word	0x00000240
        /*009c*/ 	.word	0x000000ff
        /*00a0*/ 	.word	0x00000000
        /*00a4*/ 	.short	0x0100
        /*00a6*/ 	.byte	0x08
	.zero		1


	//   ....[1]....
        /*00a8*/ 	.word	0x00000250
        /*00ac*/ 	.word	0x000000ff
        /*00b0*/ 	.word	0x00000028
        /*00b4*/ 	.short	0x0100
        /*00b6*/ 	.byte	0x08
	.zero		1


	//   ....[2]....
        /*00b8*/ 	.word	0x00000260
        /*00bc*/ 	.word	0x000000ff
        /*00c0*/ 	.word	0x00000008
        /*00c4*/ 	.short	0x0100
        /*00c6*/ 	.byte	0x08
	.zero		1


	//   ....[3]....
        /*00c8*/ 	.word	0x00000270
        /*00cc*/ 	.word	0x000000ff
        /*00d0*/ 	.word	0x00000030
        /*00d4*/ 	.short	0x0100
        /*00d6*/ 	.byte	0x08
	.zero		1


	//   ....[4]....
        /*00d8*/ 	.word	0x00000280
        /*00dc*/ 	.word	0x000000ff
        /*00e0*/ 	.word	0x00000010
        /*00e4*/ 	.short	0x0100
        /*00e6*/ 	.byte	0x08
	.zero		1


	//   ....[5]....
        /*00e8*/ 	.word	0x00000290
        /*00ec*/ 	.word	0x000000ff
        /*00f0*/ 	.word	0x00000038
        /*00f4*/ 	.short	0x0100
        /*00f6*/ 	.byte	0x08
	.zero		1


	//   ....[6]....
        /*00f8*/ 	.word	0x000002a0
        /*00fc*/ 	.word	0x000000ff
        /*0100*/ 	.word	0x00000018
        /*0104*/ 	.short	0x0100
        /*0106*/ 	.byte	0x08
	.zero		1


	//   ....[7]....
        /*0108*/ 	.word	0x000002b0
        /*010c*/ 	.word	0x000000ff
        /*0110*/ 	.word	0x00000040
        /*0114*/ 	.short	0x0100
        /*0116*/ 	.byte	0x08
	.zero		1


	//   ....[8]....
        /*0118*/ 	.word	0x000002c0
        /*011c*/ 	.word	0x000000ff
        /*0120*/ 	.word	0x00000020
        /*0124*/ 	.short	0x0100
        /*0126*/ 	.byte	0x08
	.zero		1


	//   ....[9]....
        /*0128*/ 	.word	0x000002d0
        /*012c*/ 	.word	0x000000ff
        /*0130*/ 	.word	0x00000048
        /*0134*/ 	.short	0x0100
        /*0136*/ 	.byte	0x08
	.zero		1


	//   ....[10]....
        /*0138*/ 	.word	0x000007c0
        /*013c*/ 	.word	0x000000ff
        /*0140*/ 	.word	0x00000080
        /*0144*/ 	.short	0x0100
        /*0146*/ 	.byte	0x08
	.zero		1


	//   ....[11]....
        /*0148*/ 	.word	0x00000850
        /*014c*/ 	.word	0x000000ff
        /*0150*/ 	.word	0x00000088
        /*0154*/ 	.short	0x0100
        /*0156*/ 	.byte	0x08
	.zero		1


	//   ....[12]....
        /*0158*/ 	.word	0x00000870
        /*015c*/ 	.word	0x000000ff
        /*0160*/ 	.word	0x00000060
        /*0164*/ 	.short	0x0100
        /*0166*/ 	.byte	0x09
	.zero		1


	//   ....[13]....
        /*0168*/ 	.word	0x00000880
        /*016c*/ 	.word	0x000000ff
        /*0170*/ 	.word	0x00000068
        /*0174*/ 	.short	0x0100
        /*0176*/ 	.byte	0x09
	.zero		1


	//   ....[14]....
        /*0178*/ 	.word	0x00000890
        /*017c*/ 	.word	0x000000ff
        /*0180*/ 	.word	0x00000070
        /*0184*/ 	.short	0x0100
        /*0186*/ 	.byte	0x09
	.zero		1


	//   ....[15]....
        /*0188*/ 	.word	0x000008a0
        /*018c*/ 	.word	0x000000ff
        /*0190*/ 	.word	0x00000078
        /*0194*/ 	.short	0x0100
        /*0196*/ 	.byte	0x09
	.zero		1


	//   ....[16]....
        /*0198*/ 	.word	0x00001600
        /*019c*/ 	.word	0x000000ff
        /*01a0*/ 	.word	0xfffffff8
        /*01a4*/ 	.short	0x010a
        /*01a6*/ 	.byte	0x0f
	.zero		1


	//   ....[17]....
        /*01a8*/ 	.word	0x00001ae0
        /*01ac*/ 	.word	0x000000ff
        /*01b0*/ 	.word	0x00000000
        /*01b4*/ 	.short	0x010a
        /*01b6*/ 	.byte	0x06
	.zero		1


	//   ....[18]....
        /*01b8*/ 	.word	0x00001b20
        /*01bc*/ 	.word	0x000000ff
        /*01c0*/ 	.word	0x00000000
        /*01c4*/ 	.short	0x010a
        /*01c6*/ 	.byte	0x06
	.zero		1


	//   ....[19]....
        /*01c8*/ 	.word	0x000023d0
        /*01cc*/ 	.word	0x000000ff
        /*01d0*/ 	.word	0x00000000
        /*01d4*/ 	.short	0x010a
        /*01d6*/ 	.byte	0x09
	.zero		1


	//   ....[20]....
        /*01d8*/ 	.word	0x00002410
        /*01dc*/ 	.word	0x000000ff
        /*01e0*/ 	.word	0x00000000
        /*01e4*/ 	.short	0x010a
        /*01e6*/ 	.byte	0x09
	.zero		1


	//   ....[21]....
        /*01e8*/ 	.word	0x00002a20
        /*01ec*/ 	.word	0x00000015
        /*01f0*/ 	.word	0x00000000
        /*01f4*/ 	.short	0x0101
        /*01f6*/ 	.byte	0x3f
	.zero		1


	//   ....[22]....
        /*01f8*/ 	.word	0x00002f90
        /*01fc*/ 	.word	0x00000013
        /*0200*/ 	.word	0x00000000
        /*0204*/ 	.short	0x0101
        /*0206*/ 	.byte	0x15
	.zero		1


	//   ....[23]....
        /*0208*/ 	.word	0x000030a0
        /*020c*/ 	.word	0x00000013
        /*0210*/ 	.word	0x00000000
        /*0214*/ 	.short	0x0101
        /*0216*/ 	.byte	0x3f
	.zero		1


	//   ....[24]....
        /*0218*/ 	.word	0x00003150
        /*021c*/ 	.word	0x000000ff
        /*0220*/ 	.word	0x00000008
        /*0224*/ 	.short	0x010a
        /*0226*/ 	.byte	0x0f
	.zero		1


	//   ....[25]....
        /*0228*/ 	.word	0x000079f0
        /*022c*/ 	.word	0x00000004
        /*0230*/ 	.word	0x00000000
        /*0234*/ 	.short	0x0101
        /*0236*/ 	.byte	0x15
	.zero		1


	//   ....[26]....
        /*0238*/ 	.word	0x00008310
        /*023c*/ 	.word	0x00000013
        /*0240*/ 	.word	0x00000028
        /*0244*/ 	.short	0x010a
        /*0246*/ 	.byte	0x3f
	.zero		1


	//   ....[27]....
        /*0248*/ 	.word	0x000086a0
        /*024c*/ 	.word	0x0000000a
        /*0250*/ 	.word	0x00000088
        /*0254*/ 	.short	0x0101
        /*0256*/ 	.byte	0x3f
	.zero		1


	//   ....[28]....
        /*0258*/ 	.word	0x00008e00
        /*025c*/ 	.word	0x00000005
        /*0260*/ 	.word	0x00000000
        /*0264*/ 	.short	0x010a
        /*0266*/ 	.byte	0x3f
	.zero		1


	//   ....[29]....
        /*0268*/ 	.word	0x00008e80
        /*026c*/ 	.word	0x00000007
        /*0270*/ 	.word	0x00000000
        /*0274*/ 	.short	0x010a
        /*0276*/ 	.byte	0x3f
	.zero		1


	//   ....[30]....
        /*0278*/ 	.word	0x00008f10
        /*027c*/ 	.word	0x00000008
        /*0280*/ 	.word	0x00000000
        /*0284*/ 	.short	0x010a
        /*0286*/ 	.byte	0x3f
	.zero		1


	//   ....[31]....
        /*0288*/ 	.word	0x00008fa0
        /*028c*/ 	.word	0x0000000b
        /*0290*/ 	.word	0x00000000
        /*0294*/ 	.short	0x010a
        /*0296*/ 	.byte	0x3f
	.zero		1


	//   ....[32]....
        /*0298*/ 	.word	0x00009030
        /*029c*/ 	.word	0x00000003
        /*02a0*/ 	.word	0x00000000
        /*02a4*/ 	.short	0x010a
        /*02a6*/ 	.byte	0x3f
	.zero		1


	//   ....[33]....
        /*02a8*/ 	.word	0x000090a0
        /*02ac*/ 	.word	0x00000012
        /*02b0*/ 	.word	0xfffffff8
        /*02b4*/ 	.short	0x010a
        /*02b6*/ 	.byte	0x3f
	.zero		1


	//   ....[34]....
        /*02b8*/ 	.word	0x00009100
        /*02bc*/ 	.word	0x00000012
        /*02c0*/ 	.word	0x00000000
        /*02c4*/ 	.short	0x010a
        /*02c6*/ 	.byte	0x3f
	.zero		1


	//   ....[35]....
        /*02c8*/ 	.word	0x00009160
        /*02cc*/ 	.word	0x00000015
        /*02d0*/ 	.word	0x00000000
        /*02d4*/ 	.short	0x010a
        /*02d6*/ 	.byte	0x3f
	.zero		1


	//   ....[36]....
        /*02d8*/ 	.word	0x000091c0
        /*02dc*/ 	.word	0x00000013
        /*02e0*/ 	.word	0x00000008
        /*02e4*/ 	.short	0x010a
        /*02e6*/ 	.byte	0x3f
	.zero		1


	//   ....[37]....
        /*02e8*/ 	.word	0x00009290
        /*02ec*/ 	.word	0x00000013
        /*02f0*/ 	.word	0x00000028
        /*02f4*/ 	.short	0x010a
        /*02f6*/ 	.byte	0x3f
	.zero		1


	//   ....[38]....
        /*02f8*/ 	.word	0x00009370
        /*02fc*/ 	.word	0x00000005
        /*0300*/ 	.word	0x00000000
        /*0304*/ 	.short	0x010a
        /*0306*/ 	.byte	0x3f
	.zero		1


	//   ....[39]....
        /*0308*/ 	.word	0x000093c0
        /*030c*/ 	.word	0x00000007
        /*0310*/ 	.word	0x00000000
        /*0314*/ 	.short	0x010a
        /*0316*/ 	.byte	0x3f
	.zero		1


	//   ....[40]....
        /*0318*/ 	.word	0x00009410
        /*031c*/ 	.word	0x00000008
        /*0320*/ 	.word	0x00000000
        /*0324*/ 	.short	0x010a
        /*0326*/ 	.byte	0x3f
	.zero		1


	//   ....[41]....
        /*0328*/ 	.word	0x00009460
        /*032c*/ 	.word	0x0000000b
        /*0330*/ 	.word	0x00000000
        /*0334*/ 	.short	0x010a
        /*0336*/ 	.byte	0x3f
	.zero		1


	//----- nvinfo : EIATTR_NUM_MBARRIERS
	.align		4
.L_28:
        /*0338*/ 	.byte	0x03, 0x38
        /*033a*/ 	.short	0x0010


	//----- nvinfo : EIATTR_EXIT_INSTR_OFFSETS
	.align		4
        /*033c*/ 	.byte	0x04, 0x1c
        /*033e*/ 	.short	(.L_30 - .L_29)


	//   ....[0]....
.L_29:
        /*0340*/ 	.word	0x00001340


	//   ....[1]....
        /*0344*/ 	.word	0x000013a0


	//   ....[2]....
        /*0348*/ 	.word	0x00008000


	//   ....[3]....
        /*034c*/ 	.word	0x00008030


	//   ....[4]....
        /*0350*/ 	.word	0x00009080


	//----- nvinfo : EIATTR_MAX_THREADS
	.align		4
.L_30:
        /*0354*/ 	.byte	0x04, 0x05
        /*0356*/ 	.short	(.L_32 - .L_31)
.L_31:
        /*0358*/ 	.word	0x00000180
        /*035c*/ 	.word	0x00000001
        /*0360*/ 	.word	0x00000001


	//----- nvinfo : EIATTR_CRS_STACK_SIZE
	.align		4
.L_32:
        /*0364*/ 	.byte	0x04, 0x1e
        /*0366*/ 	.short	(.L_34 - .L_33)
.L_33:
        /*0368*/ 	.word	0x00000000


	//----- nvinfo : EIATTR_CBANK_PARAM_SIZE
	.align		4
.L_34:
        /*036c*/ 	.byte	0x03, 0x19
        /*036e*/ 	.short	0x0470


	//----- nvinfo : EIATTR_PARAM_CBANK
	.align		4
        /*0370*/ 	.byte	0x04, 0x0a
        /*0372*/ 	.short	(.L_36 - .L_35)
	.align		4
.L_35:
        /*0374*/ 	.word	index@(.nv.constant0._ZN7cutlass13device_kernelINS_4gemm6kernel13GemmUniversalIN4cute5tupleIJiiiiEEENS1_10collective13CollectiveMmaINS1_37MainloopSm90TmaGmmaWarpSpecializedFP8ILi5ENS5_IJNS4_1CILi1EEENSA_ILi2EEESB_EEENS1_32KernelTmaWarpSpecializedPingpongEEENS5_IJNSA_ILi64EEENSA_ILi128EEENSA_ILi32EEEEEENS_12float_e5m2_tENS5_IJlSB_lEEESK_SL_NS4_8TiledMMAINS4_8MMA_AtomIJNS4_4SM904GMMA31MMA_64x128x32_F32E5M2E5M2_SS_TNILNSP_7ScaleInE1ELSR_1EEEEEENS4_6LayoutINS5_IJSB_SB_SB_EEENS5_IJNSA_ILi0EEESW_SW_EEEEENS5_IJNS4_10UnderscoreESZ_SZ_EEEEENS4_23SM90_TMA_LOAD_MULTICASTENS4_14ComposedLayoutINS4_7SwizzleILi1ELi4ELi3EEENS4_18smem_ptr_flag_bitsILi8EEENSU_INS5_IJNSA_ILi8EEESI_EEENS5_IJSI_SB_EEEEEEEvNS4_8identityENS4_13SM90_TMA_LOADES1C_vS1D_EENS_8epilogue10collective6detail29Sm90TmaWarpSpecializedAdapterINS1H_15DefaultEpilogueISK_SL_SL_NS1G_6thread17LinearCombinationISK_Li1EffLNS1L_9ScaleType4KindE0ELNS_15FloatRoundStyleE2ESK_EENS1_15EpilogueDefaultEEEEEvvEEEEvNT_6ParamsE)
        /*0378*/ 	.short	0x0210
        /*037a*/ 	.short	0x0470


	//----- nvinfo : EIATTR_SW_WAR
	.align		4
.L_36:
        /*037c*/ 	.byte	0x04, 0x36
        /*037e*/ 	.short	(.L_38 - .L_37)
.L_37:
        /*0380*/ 	.word	0x00000008
.L_38:


//--------------------- .nv.callgraph             --------------------------
	.section	.nv.callgraph,"",@"SHT_CUDA_CALLGRAPH"
	.align	4
	.sectionentsize	8
	.align		4
        /*0000*/ 	.word	0x00000000
	.align		4
        /*0004*/ 	.word	0xffffffff
	.align		4
        /*0008*/ 	.word	0x00000000
	.align		4
        /*000c*/ 	.word	0xfffffffe
	.align		4
        /*0010*/ 	.word	0x00000000
	.align		4
        /*0014*/ 	.word	0xfffffffd
	.align		4
        /*0018*/ 	.word	0x00000000
	.align		4
        /*001c*/ 	.word	0xfffffffc


//--------------------- .nv.constant4             --------------------------
	.section	.nv.constant4,"a",@progbits
	.align	8
	.align		8
.nv.constant4:
        /*0000*/ 	.dword	_ZN39_INTERNAL_8eebb015_4_k_cu_19a51d18_47014cuda3std3__45__cpo5beginE
	.align		8
        /*0008*/ 	.dword	_ZN39_INTERNAL_8eebb015_4_k_cu_19a51d18_47014cuda3std3__45__cpo3endE
	.align		8
        /*0010*/ 	.dword	_ZN39_INTERNAL_8eebb015_4_k_cu_19a51d18_47014cuda3std3__45__cpo6cbeginE
	.align		8
        /*0018*/ 	.dword	_ZN39_INTERNAL_8eebb015_4_k_cu_19a51d18_47014cuda3std3__45__cpo4cendE
	.align		8
        /*0020*/ 	.dword	_ZN39_INTERNAL_8eebb015_4_k_cu_19a51d18_47014cuda3std3__441_GLOBAL__N__8eebb015_4_k_cu_19a51d18_47016ignoreE
	.align		8
        /*0028*/ 	.dword	_ZN39_INTERNAL_8eebb015_4_k_cu_19a51d18_47014cuda3std3__419piecewise_constructE
	.align		8
        /*0030*/ 	.dword	_ZN39_INTERNAL_8eebb015_4_k_cu_19a51d18_47014cuda3std3__48in_placeE
	.align		8
        /*0038*/ 	.dword	_ZN39_INTERNAL_8eebb015_4_k_cu_19a51d18_47014cuda3std6ranges3__45__cpo4swapE
	.align		8
        /*0040*/ 	.dword	_ZN39_INTERNAL_8eebb015_4_k_cu_19a51d18_47014cuda3std6ranges3__45__cpo9iter_moveE
	.align		8
        /*0048*/ 	.dword	_ZN39_INTERNAL_8eebb015_4_k_cu_19a51d18_47014cute7productE
	.align		8
        /*0050*/ 	.dword	_ZN39_INTERNAL_8eebb015_4_k_cu_19a51d18_47014cute1_E


//--------------------- .text._ZN7cutlass13device_kernelINS_4gemm6kernel13GemmUniversalIN4cute5tupleIJiiiiEEENS1_10collective13CollectiveMmaINS1_37MainloopSm90TmaGmmaWarpSpecializedFP8ILi5ENS5_IJNS4_1CILi1EEENSA_ILi2EEESB_EEENS1_32KernelTmaWarpSpecializedPingpongEEENS5_IJNSA_ILi64EEENSA_ILi128EEENSA_ILi32EEEEEENS_12float_e5m2_tENS5_IJlSB_lEEESK_SL_NS4_8TiledMMAINS4_8MMA_AtomIJNS4_4SM904GMMA31MMA_64x128x32_F32E5M2E5M2_SS_TNILNSP_7ScaleInE1ELSR_1EEEEEENS4_6LayoutINS5_IJSB_SB_SB_EEENS5_IJNSA_ILi0EEESW_SW_EEEEENS5_IJNS4_10UnderscoreESZ_SZ_EEEEENS4_23SM90_TMA_LOAD_MULTICASTENS4_14ComposedLayoutINS4_7SwizzleILi1ELi4ELi3EEENS4_18smem_ptr_flag_bitsILi8EEENSU_INS5_IJNSA_ILi8EEESI_EEENS5_IJSI_SB_EEEEEEEvNS4_8identityENS4_13SM90_TMA_LOADES1C_vS1D_EENS_8epilogue10collective6detail29Sm90TmaWarpSpecializedAdapterINS1H_15DefaultEpilogueISK_SL_SL_NS1G_6thread17LinearCombinationISK_Li1EffLNS1L_9ScaleType4KindE0ELNS_15FloatRoundStyleE2ESK_EENS1_15EpilogueDefaultEEEEEvvEEEEvNT_6ParamsE --------------------------
	.section	.text._ZN7cutlass13device_kernelINS_4gemm6kernel13GemmUniversalIN4cute5tupleIJiiiiEEENS1_10collective13CollectiveMmaINS1_37MainloopSm90TmaGmmaWarpSpecializedFP8ILi5ENS5_IJNS4_1CILi1EEENSA_ILi2EEESB_EEENS1_32KernelTmaWarpSpecializedPingpongEEENS5_IJNSA_ILi64EEENSA_ILi128EEENSA_ILi32EEEEEENS_12float_e5m2_tENS5_IJlSB_lEEESK_SL_NS4_8TiledMMAINS4_8MMA_AtomIJNS4_4SM904GMMA31MMA_64x128x32_F32E5M2E5M2_SS_TNILNSP_7ScaleInE1ELSR_1EEEEEENS4_6LayoutINS5_IJSB_SB_SB_EEENS5_IJNSA_ILi0EEESW_SW_EEEEENS5_IJNS4_10UnderscoreESZ_SZ_EEEEENS4_23SM90_TMA_LOAD_MULTICASTENS4_14ComposedLayoutINS4_7SwizzleILi1ELi4ELi3EEENS4_18smem_ptr_flag_bitsILi8EEENSU_INS5_IJNSA_ILi8EEESI_EEENS5_IJSI_SB_EEEEEEEvNS4_8identityENS4_13SM90_TMA_LOADES1C_vS1D_EENS_8epilogue10collective6detail29Sm90TmaWarpSpecializedAdapterINS1H_15DefaultEpilogueISK_SL_SL_NS1G_6thread17LinearCombinationISK_Li1EffLNS1L_9ScaleType4KindE0ELNS_15FloatRoundStyleE2ESK_EENS1_15EpilogueDefaultEEEEEvvEEEEvNT_6ParamsE,"ax",@progbits
	.align	128
.text._ZN7cutlass13device_kernelINS_4gemm6kernel13GemmUniversalIN4cute5tupleIJiiiiEEENS1_10collective13CollectiveMmaINS1_37MainloopSm90TmaGmmaWarpSpecializedFP8ILi5ENS5_IJNS4_1CILi1EEENSA_ILi2EEESB_EEENS1_32KernelTmaWarpSpecializedPingpongEEENS5_IJNSA_ILi64EEENSA_ILi128EEENSA_ILi32EEEEEENS_12float_e5m2_tENS5_IJlSB_lEEESK_SL_NS4_8TiledMMAINS4_8MMA_AtomIJNS4_4SM904GMMA31MMA_64x128x32_F32E5M2E5M2_SS_TNILNSP_7ScaleInE1ELSR_1EEEEEENS4_6LayoutINS5_IJSB_SB_SB_EEENS5_IJNSA_ILi0EEESW_SW_EEEEENS5_IJNS4_10UnderscoreESZ_SZ_EEEEENS4_23SM90_TMA_LOAD_MULTICASTENS4_14ComposedLayoutINS4_7SwizzleILi1ELi4ELi3EEENS4_18smem_ptr_flag_bitsILi8EEENSU_INS5_IJNSA_ILi8EEESI_EEENS5_IJSI_SB_EEEEEEEvNS4_8identityENS4_13SM90_TMA_LOADES1C_vS1D_EENS_8epilogue10collective6detail29Sm90TmaWarpSpecializedAdapterINS1H_15DefaultEpilogueISK_SL_SL_NS1G_6thread17LinearCombinationISK_Li1EffLNS1L_9ScaleType4KindE0ELNS_15FloatRoundStyleE2ESK_EENS1_15EpilogueDefaultEEEEEvvEEEEvNT_6ParamsE:
        .type           _ZN7cutlass13device_kernelINS_4gemm6kernel13GemmUniversalIN4cute5tupleIJiiiiEEENS1_10collective13CollectiveMmaINS1_37MainloopSm90TmaGmmaWarpSpecializedFP8ILi5ENS5_IJNS4_1CILi1EEENSA_ILi2EEESB_EEENS1_32KernelTmaWarpSpecializedPingpongEEENS5_IJNSA_ILi64EEENSA_ILi128EEENSA_ILi32EEEEEENS_12float_e5m2_tENS5_IJlSB_lEEESK_SL_NS4_8TiledMMAINS4_8MMA_AtomIJNS4_4SM904GMMA31MMA_64x128x32_F32E5M2E5M2_SS_TNILNSP_7ScaleInE1ELSR_1EEEEEENS4_6LayoutINS5_IJSB_SB_SB_EEENS5_IJNSA_ILi0EEESW_SW_EEEEENS5_IJNS4_10UnderscoreESZ_SZ_EEEEENS4_23SM90_TMA_LOAD_MULTICASTENS4_14ComposedLayoutINS4_7SwizzleILi1ELi4ELi3EEENS4_18smem_ptr_flag_bitsILi8EEENSU_INS5_IJNSA_ILi8EEESI_EEENS5_IJSI_SB_EEEEEEEvNS4_8identityENS4_13SM90_TMA_LOADES1C_vS1D_EENS_8epilogue10collective6detail29Sm90TmaWarpSpecializedAdapterINS1H_15DefaultEpilogueISK_SL_SL_NS1G_6thread17LinearCombinationISK_Li1EffLNS1L_9ScaleType4KindE0ELNS_15FloatRoundStyleE2ESK_EENS1_15EpilogueDefaultEEEEEvvEEEEvNT_6ParamsE,@function
        .size           _ZN7cutlass13device_kernelINS_4gemm6kernel13GemmUniversalIN4cute5tupleIJiiiiEEENS1_10collective13CollectiveMmaINS1_37MainloopSm90TmaGmmaWarpSpecializedFP8ILi5ENS5_IJNS4_1CILi1EEENSA_ILi2EEESB_EEENS1_32KernelTmaWarpSpecializedPingpongEEENS5_IJNSA_ILi64EEENSA_ILi128EEENSA_ILi32EEEEEENS_12float_e5m2_tENS5_IJlSB_lEEESK_SL_NS4_8TiledMMAINS4_8MMA_AtomIJNS4_4SM904GMMA31MMA_64x128x32_F32E5M2E5M2_SS_TNILNSP_7ScaleInE1ELSR_1EEEEEENS4_6LayoutINS5_IJSB_SB_SB_EEENS5_IJNSA_ILi0EEESW_SW_EEEEENS5_IJNS4_10UnderscoreESZ_SZ_EEEEENS4_23SM90_TMA_LOAD_MULTICASTENS4_14ComposedLayoutINS4_7SwizzleILi1ELi4ELi3EEENS4_18smem_ptr_flag_bitsILi8EEENSU_INS5_IJNSA_ILi8EEESI_EEENS5_IJSI_SB_EEEEEEEvNS4_8identityENS4_13SM90_TMA_LOADES1C_vS1D_EENS_8epilogue10collective6detail29Sm90TmaWarpSpecializedAdapterINS1H_15DefaultEpilogueISK_SL_SL_NS1G_6thread17LinearCombinationISK_Li1EffLNS1L_9ScaleType4KindE0ELNS_15FloatRoundStyleE2ESK_EENS1_15EpilogueDefaultEEEEEvvEEEEvNT_6ParamsE,(.L_x_210 - _ZN7cutlass13device_kernelINS_4gemm6kernel13GemmUniversalIN4cute5tupleIJiiiiEEENS1_10collective13CollectiveMmaINS1_37MainloopSm90TmaGmmaWarpSpecializedFP8ILi5ENS5_IJNS4_1CILi1EEENSA_ILi2EEESB_EEENS1_32KernelTmaWarpSpecializedPingpongEEENS5_IJNSA_ILi64EEENSA_ILi128EEENSA_ILi32EEEEEENS_12float_e5m2_tENS5_IJlSB_lEEESK_SL_NS4_8TiledMMAINS4_8MMA_AtomIJNS4_4SM904GMMA31MMA_64x128x32_F32E5M2E5M2_SS_TNILNSP_7ScaleInE1ELSR_1EEEEEENS4_6LayoutINS5_IJSB_SB_SB_EEENS5_IJNSA_ILi0EEESW_SW_EEEEENS5_IJNS4_10UnderscoreESZ_SZ_EEEEENS4_23SM90_TMA_LOAD_MULTICASTENS4_14ComposedLayoutINS4_7SwizzleILi1ELi4ELi3EEENS4_18smem_ptr_flag_bitsILi8EEENSU_INS5_IJNSA_ILi8EEESI_EEENS5_IJSI_SB_EEEEEEEvNS4_8identityENS4_13SM90_TMA_LOADES1C_vS1D_EENS_8epilogue10collective6detail29Sm90TmaWarpSpecializedAdapterINS1H_15DefaultEpilogueISK_SL_SL_NS1G_6thread17LinearCombinationISK_Li1EffLNS1L_9ScaleType4KindE0ELNS_15FloatRoundStyleE2ESK_EENS1_15EpilogueDefaultEEEEEvvEEEEvNT_6ParamsE)
        .other          _ZN7cutlass13device_kernelINS_4gemm6kernel13GemmUniversalIN4cute5tupleIJiiiiEEENS1_10collective13CollectiveMmaINS1_37MainloopSm90TmaGmmaWarpSpecializedFP8ILi5ENS5_IJNS4_1CILi1EEENSA_ILi2EEESB_EEENS1_32KernelTmaWarpSpecializedPingpongEEENS5_IJNSA_ILi64EEENSA_ILi128EEENSA_ILi32EEEEEENS_12float_e5m2_tENS5_IJlSB_lEEESK_SL_NS4_8TiledMMAINS4_8MMA_AtomIJNS4_4SM904GMMA31MMA_64x128x32_F32E5M2E5M2_SS_TNILNSP_7ScaleInE1ELSR_1EEEEEENS4_6LayoutINS5_IJSB_SB_SB_EEENS5_IJNSA_ILi0EEESW_SW_EEEEENS5_IJNS4_10UnderscoreESZ_SZ_EEEEENS4_23SM90_TMA_LOAD_MULTICASTENS4_14ComposedLayoutINS4_7SwizzleILi1ELi4ELi3EEENS4_18smem_ptr_flag_bitsILi8EEENSU_INS5_IJNSA_ILi8EEESI_EEENS5_IJSI_SB_EEEEEEEvNS4_8identityENS4_13SM90_TMA_LOADES1C_vS1D_EENS_8epilogue10collective6detail29Sm90TmaWarpSpecializedAdapterINS1H_15DefaultEpilogueISK_SL_SL_NS1G_6thread17LinearCombinationISK_Li1EffLNS1L_9ScaleType4KindE0ELNS_15FloatRoundStyleE2ESK_EENS1_15EpilogueDefaultEEEEEvvEEEEvNT_6ParamsE,@"STO_CUDA_ENTRY STV_DEFAULT"
_ZN7cutlass13device_kernelINS_4gemm6kernel13GemmUniversalIN4cute5tupleIJiiiiEEENS1_10collective13CollectiveMmaINS1_37MainloopSm90TmaGmmaWarpSpecializedFP8ILi5ENS5_IJNS4_1CILi1EEENSA_ILi2EEESB_EEENS1_32KernelTmaWarpSpecializedPingpongEEENS5_IJNSA_ILi64EEENSA_ILi128EEENSA_ILi32EEEEEENS_12float_e5m2_tENS5_IJlSB_lEEESK_SL_NS4_8TiledMMAINS4_8MMA_AtomIJNS4_4SM904GMMA31MMA_64x128x32_F32E5M2E5M2_SS_TNILNSP_7ScaleInE1ELSR_1EEEEEENS4_6LayoutINS5_IJSB_SB_SB_EEENS5_IJNSA_ILi0EEESW_SW_EEEEENS5_IJNS4_10UnderscoreESZ_SZ_EEEEENS4_23SM90_TMA_LOAD_MULTICASTENS4_14ComposedLayoutINS4_7SwizzleILi1ELi4ELi3EEENS4_18smem_ptr_flag_bitsILi8EEENSU_INS5_IJNSA_ILi8EEESI_EEENS5_IJSI_SB_EEEEEEEvNS4_8identityENS4_13SM90_TMA_LOADES1C_vS1D_EENS_8epilogue10collective6detail29Sm90TmaWarpSpecializedAdapterINS1H_15DefaultEpilogueISK_SL_SL_NS1G_6thread17LinearCombinationISK_Li1EffLNS1L_9ScaleType4KindE0ELNS_15FloatRoundStyleE2ESK_EENS1_15EpilogueDefaultEEEEEvvEEEEvNT_6ParamsE:
[----:B------:R-:W-:Y:S01]  /*0000*/  LDC R1, c[0x0][0x28] ;  /* 0x00000a00ff017b82 */ /* 0x000fe20000000800 */
[----:B------:R-:W0:Y:S01]  /*0010*/  S2R R16, SR_TID.X ;  /* 0x0000000000107919 */ /* 0x000e220000002100 */
[----:B------:R-:W-:Y:S01]  /*0020*/  ELECT P0, URZ, PT ;  /* 0x00000000003f782f */ /* 0x000fe20003800000 */
[----:B------:R-:W-:Y:S01]  /*0030*/  BSSY B0, `(.L_x_0) ;  /* 0x000000f000007945 */ /* 0x000fe20003800000 */
[--C-:B0-----:R-:W-:Y:S02]  /*0040*/  SHF.R.U32.HI R0, RZ, 0x5, R16.reuse ;  /* 0x00000005ff007819 */ /* 0x101fe40000011610 */
[----:B------:R-:W-:-:S03]  /*0050*/  SHF.R.U32.HI R4, RZ, 0x7, R16 ;  /* 0x00000007ff047819 */ /* 0x000fc60000011610 */
[----:B------:R-:W0:Y:S04]  /*0060*/  SHFL.IDX PT, R2, R0, RZ, 0x1f ;  /* 0x00001fff00027589 */ /* 0x000e2800000e0000 */
[----:B------:R1:W2:Y:S01]  /*0070*/  SHFL.IDX PT, R5, R4, RZ, 0x1f ;  /* 0x00001fff04057589 */ /* 0x0002a200000e0000 */
[----:B0-----:R-:W-:-:S13]  /*0080*/  ISETP.NE.OR P0, PT, R2, RZ, !P0 ;  /* 0x000000ff0200720c */ /* 0x001fda0004705670 */
[----:B-12---:R-:W-:Y:S05]  /*0090*/  @P0 BRA `(.L_x_1) ;  /* 0x0000000000200947 */ /* 0x006fea0003800000 */
[----:B------:R-:W-:Y:S02]  /*00a0*/  ULDC.64 UR4, c[0x0][0x198] ;  /* 0x0000660000047ab9 */ /* 0x000fe40000000a00 */
[----:B------:R-:W-:Y:S02]  /*00b0*/  UIADD3 UR6, UP0, UR4, 0xf0, URZ ;  /* 0x000000f004067890 */ /* 0x000fe4000ff1e03f */
[----:B------:R-:W-:Y:S02]  /*00c0*/  UIADD3 UR4, UP1, UR4, 0x1f0, URZ ;  /* 0x000001f004047890 */ /* 0x000fe4000ff3e03f */
[----:B------:R-:W-:Y:S02]  /*00d0*/  UIADD3.X UR7, URZ, UR5, URZ, UP0, !UPT ;  /* 0x000000053f077290 */ /* 0x000fe400087fe43f */
[----:B------:R-:W-:-:S07]  /*00e0*/  UIADD3.X UR5, URZ, UR5, URZ, UP1, !UPT ;  /* 0x000000053f057290 */ /* 0x000fce0008ffe43f */
[----:B------:R0:W-:Y:S02]  /*00f0*/  UTMACCTL.PF [UR6] ;  /* 0x00000000060079b9 */ /* 0x0001e40008040000 */
[----:B------:R0:W-:Y:S02]  /*0100*/  UTMACCTL.PF [UR4] ;  /* 0x00000000040079b9 */ /* 0x0001e40008040000 */
[----:B0-----:R-:W-:Y:S01]  /*0110*/  NOP ;  /* 0x0000000000007918 */ /* 0x001fe20000000000 */
.L_x_1:
[----:B------:R-:W-:Y:S05]  /*0120*/  BSYNC B0 ;  /* 0x0000000000007941 */ /* 0x000fea0003800000 */
.L_x_0:
[----:B------:R-:W0:Y:S01]  /*0130*/  SHFL.IDX PT, R6, R0, RZ, 0x1f ;  /* 0x00001fff00067589 */ /* 0x000e2200000e0000 */
[----:B------:R-:W-:Y:S02]  /*0140*/  SHF.R.S32.HI R3, RZ, 0x1f, R16 ;  /* 0x0000001fff037819 */ /* 0x000fe40000011410 */
[----:B0-----:R-:W-:-:S13]  /*0150*/  ISETP.NE.AND P0, PT, R6, RZ, PT ;  /* 0x000000ff0600720c */ /* 0x001fda0003f05270 */
[----:B------:R-:W-:Y:S05]  /*0160*/  @P0 BRA `(.L_x_2) ;  /* 0x0000000000600947 */ /* 0x000fea0003800000 */
[----:B------:R-:W0:Y:S01]  /*0170*/  S2UR UR8, SR_CgaCtaId ;  /* 0x00000000000879c3 */ /* 0x000e220000008800 */
[----:B------:R-:W-:Y:S01]  /*0180*/  UMOV UR4, 0x400 ;  /* 0x0000040000047882 */ /* 0x000fe20000000000 */
[----:B------:R-:W-:Y:S01]  /*0190*/  UMOV UR5, 0x1 ;  /* 0x0000000100057882 */ /* 0x000fe20000000000 */
[----:B------:R-:W-:Y:S01]  /*01a0*/  UMOV UR6, 0x2 ;  /* 0x0000000200067882 */ /* 0x000fe20000000000 */
[----:B------:R-:W-:Y:S01]  /*01b0*/  ELECT P0, URZ, PT ;  /* 0x00000000003f782f */ /* 0x000fe20003800000 */
[----:B------:R-:W-:-:S04]  /*01c0*/  UIADD3 UR6, -UR6, 0x100000, URZ ;  /* 0x0010000006067890 */ /* 0x000fc8000fffe13f */
[----:B------:R-:W-:Y:S02]  /*01d0*/  USHF.L.U32 UR7, UR6, 0xb, URZ ;  /* 0x0000000b06077899 */ /* 0x000fe4000800063f */
[----:B------:R-:W-:Y:S02]  /*01e0*/  USHF.L.U32 UR6, UR6, 0x1, URZ ;  /* 0x0000000106067899 */ /* 0x000fe4000800063f */
[----:B0-----:R-:W-:Y:S02]  /*01f0*/  ULEA UR8, UR8, UR4, 0x18 ;  /* 0x0000000408087291 */ /* 0x001fe4000f8ec03f */
[----:B------:R-:W-:-:S04]  /*0200*/  UIADD3 UR4, -UR5, 0x100000, URZ ;  /* 0x0010000005047890 */ /* 0x000fc8000fffe13f */
[----:B------:R-:W-:Y:S02]  /*0210*/  USHF.L.U32 UR5, UR4, 0xb, URZ ;  /* 0x0000000b04057899 */ /* 0x000fe4000800063f */
[----:B------:R-:W-:Y:S01]  /*0220*/  USHF.L.U32 UR4, UR4, 0x1, URZ ;  /* 0x0000000104047899 */ /* 0x000fe2000800063f */
[----:B------:R-:W0:Y:S11]  /*0230*/  FENCE.VIEW.ASYNC.S ;  /* 0x00000000000073c6 */ /* 0x000e360000000000 */
[----:B0-----:R0:W1:Y:S01]  /*0240*/  SYNCS.EXCH.64 URZ, [UR8], UR4 ;  /* 0x00000004083f75b2 */ /* 0x0010620008000100 */
[----:B------:R0:W2:Y:S01]  /*0250*/  SYNCS.EXCH.64 URZ, [UR8+0x28], UR6 ;  /* 0x00002806083f75b2 */ /* 0x0000a20008000100 */
[----:B------:R0:W3:Y:S01]  /*0260*/  SYNCS.EXCH.64 URZ, [UR8+0x8], UR4 ;  /* 0x00000804083f75b2 */ /* 0x0000e20008000100 */
[----:B------:R0:W4:Y:S01]  /*0270*/  SYNCS.EXCH.64 URZ, [UR8+0x30], UR6 ;  /* 0x00003006083f75b2 */ /* 0x0001220008000100 */
[----:B------:R0:W0:Y:S01]  /*0280*/  SYNCS.EXCH.64 URZ, [UR8+0x10], UR4 ;  /* 0x00001004083f75b2 */ /* 0x0000220008000100 */
[----:B------:R0:W0:Y:S01]  /*0290*/  SYNCS.EXCH.64 URZ, [UR8+0x38], UR6 ;  /* 0x00003806083f75b2 */ /* 0x0000220008000100 */
[----:B------:R0:W0:Y:S01]  /*02a0*/  SYNCS.EXCH.64 URZ, [UR8+0x18], UR4 ;  /* 0x00001804083f75b2 */ /* 0x0000220008000100 */
[----:B------:R0:W0:Y:S01]  /*02b0*/  SYNCS.EXCH.64 URZ, [UR8+0x40], UR6 ;  /* 0x00004006083f75b2 */ /* 0x0000220008000100 */
[----:B------:R0:W0:Y:S01]  /*02c0*/  SYNCS.EXCH.64 URZ, [UR8+0x20], UR4 ;  /* 0x00002004083f75b2 */ /* 0x0000220008000100 */
[----:B------:R0:W0:Y:S01]  /*02d0*/  SYNCS.EXCH.64 URZ, [UR8+0x48], UR6 ;  /* 0x00004806083f75b2 */ /* 0x0000220008000100 */
[----:B------:R-:W-:Y:S01]  /*02e0*/  NOP ;  /* 0x0000000000007918 */ /* 0x000fe20000000000 */
.L_x_2:
[----:B------:R-:W5:Y:S01]  /*02f0*/  SHFL.IDX PT, R10, R0, RZ, 0x1f ;  /* 0x00001fff000a7589 */ /* 0x000f6200000e0000 */
[----:B------:R-:W-:Y:S01]  /*0300*/  LEA.HI R3, R3, R16, RZ, 0x7 ;  /* 0x0000001003037211 */ /* 0x000fe200078f38ff */
[----:B------:R-:W1:Y:S01]  /*0310*/  S2UR UR12, SR_CTAID.X ;  /* 0x00000000000c79c3 */ /* 0x000e620000002500 */
[----:B------:R-:W-:Y:S01]  /*0320*/  ELECT P0, URZ, PT ;  /* 0x00000000003f782f */ /* 0x000fe20003800000 */
[----:B------:R-:W2:Y:S01]  /*0330*/  SHFL.IDX PT, R9, R0, RZ, 0x1f ;  /* 0x00001fff00097589 */ /* 0x000ea200000e0000 */
[----:B------:R-:W-:Y:S02]  /*0340*/  LOP3.LUT R3, R3, 0xffffff80, RZ, 0xc0, !PT ;  /* 0xffffff8003037812 */ /* 0x000fe400078ec0ff */
[----:B------:R-:W-:Y:S01]  /*0350*/  ELECT P1, URZ, PT ;  /* 0x00000000003f782f */ /* 0x000fe20003820000 */
[----:B------:R-:W-:Y:S01]  /*0360*/  NOP ;  /* 0x0000000000007918 */ /* 0x000fe20000000000 */
[----:B------:R-:W3:Y:S01]  /*0370*/  S2R R12, SR_CTAID.Y ;  /* 0x00000000000c7919 */ /* 0x000ee20000002600 */
[----:B0-----:R-:W-:Y:S01]  /*0380*/  ULDC UR4, c[0x0][0x150] ;  /* 0x0000540000047ab9 */ /* 0x001fe20000000800 */
[----:B------:R-:W-:Y:S01]  /*0390*/  IMAD.IADD R14, R16, 0x1, -R3 ;  /* 0x00000001100e7824 */ /* 0x000fe200078e0a03 */
[----:B------:R-:W0:Y:S01]  /*03a0*/  LDC R25, c[0x0][0x148] ;  /* 0x00005200ff197b82 */ /* 0x000e220000000800 */
[----:B------:R3:W4:Y:S01]  /*03b0*/  SHFL.IDX PT, R11, R4, RZ, 0x1f ;  /* 0x00001fff040b7589 */ /* 0x00072200000e0000 */
[----:B------:R-:W-:Y:S01]  /*03c0*/  UMOV UR11, 0x80 ;  /* 0x00000080000b7882 */ /* 0x000fe20000000000 */
[----:B------:R-:W-:Y:S01]  /*03d0*/  NOP ;  /* 0x0000000000007918 */ /* 0x000fe20000000000 */
[----:B------:R-:W-:Y:S01]  /*03e0*/  SHF.R.S32.HI R23, RZ, 0x1f, R14 ;  /* 0x0000001fff177819 */ /* 0x000fe2000001140e */
[C---:B------:R-:W-:Y:S01]  /*03f0*/  VIADD R38, R5.reuse, 0xffffffff ;  /* 0xffffffff05267836 */ /* 0x040fe20000000000 */
[----:B------:R-:W-:-:S02]  /*0400*/  ISETP.NE.AND P2, PT, R5, RZ, PT ;  /* 0x000000ff0500720c */ /* 0x000fc40003f45270 */
[----:B------:R-:W-:Y:S02]  /*0410*/  LEA.HI R3, R23, R14, RZ, 0x3 ;  /* 0x0000000e17037211 */ /* 0x000fe400078f18ff */
[----:B------:R-:W-:Y:S02]  /*0420*/  ISETP.GE.U32.AND P5, PT, R38, 0x2, PT ;  /* 0x000000022600780c */ /* 0x000fe40003fa6070 */
[--C-:B------:R-:W-:Y:S02]  /*0430*/  SHF.R.S32.HI R7, RZ, 0x3, R3.reuse ;  /* 0x00000003ff077819 */ /* 0x100fe40000011403 */
[----:B-----5:R-:W-:Y:S02]  /*0440*/  ISETP.NE.OR P0, PT, R10, RZ, !P0 ;  /* 0x000000ff0a00720c */ /* 0x020fe40004705670 */
[----:B------:R-:W-:Y:S01]  /*0450*/  SHF.R.S32.HI R8, RZ, 0x1f, R3 ;  /* 0x0000001fff087819 */ /* 0x000fe20000011403 */
[----:B------:R-:W5:Y:S01]  /*0460*/  LDC R10, c[0x0][0x140] ;  /* 0x00005000ff0a7b82 */ /* 0x000f620000000800 */
[----:B--2---:R-:W-:-:S02]  /*0470*/  ISETP.NE.OR P1, PT, R9, RZ, !P1 ;  /* 0x000000ff0900720c */ /* 0x004fc40004f25670 */
[----:B------:R-:W-:Y:S02]  /*0480*/  LEA.HI R8, R8, R7, RZ, 0x2 ;  /* 0x0000000708087211 */ /* 0x000fe400078f10ff */
[----:B-1----:R-:W-:Y:S02]  /*0490*/  I2FP.F32.U32 R0, UR12 ;  /* 0x0000000c00007c45 */ /* 0x002fe40008201000 */
[----:B------:R-:W-:Y:S01]  /*04a0*/  LOP3.LUT R8, R8, 0xfffffffc, RZ, 0xc0, !PT ;  /* 0xfffffffc08087812 */ /* 0x000fe200078ec0ff */
[----:B------:R-:W1:Y:S01]  /*04b0*/  LDC R9, c[0x0][0x144] ;  /* 0x00005100ff097b82 */ /* 0x000e620000000800 */
[----:B------:R-:W-:Y:S01]  /*04c0*/  SHF.R.S32.HI R3, RZ, 0x1f, R2 ;  /* 0x0000001fff037819 */ /* 0x000fe20000011402 */
[----:B------:R-:W-:Y:S01]  /*04d0*/  VOTEU.ALL UP0, P0 ;  /* 0x00000000003f7886 */ /* 0x000fe20000000000 */
[----:B------:R-:W-:Y:S01]  /*04e0*/  FMUL R0, R0, UR4 ;  /* 0x0000000400007c20 */ /* 0x000fe20008400000 */
[----:B---3--:R-:W-:Y:S01]  /*04f0*/  I2FP.F32.U32 R4, R12 ;  /* 0x0000000c00047245 */ /* 0x008fe20000201000 */
[----:B------:R-:W-:Y:S01]  /*0500*/  ULDC UR4, c[0x0][0x154] ;  /* 0x0000550000047ab9 */ /* 0x000fe20000000800 */
[----:B------:R-:W-:Y:S01]  /*0510*/  VOTEU.ALL UP1, P1 ;  /* 0x00000000003f7886 */ /* 0x000fe20000820000 */
[----:B------:R-:W-:Y:S01]  /*0520*/  IMAD.IADD R8, R7, 0x1, -R8 ;  /* 0x0000000107087824 */ /* 0x000fe200078e0a08 */
[----:B------:R-:W2:Y:S01]  /*0530*/  @!UP0 S2UR UR7, SR_CgaCtaId ;  /* 0x00000000000789c3 */ /* 0x000ea20000008800 */
[----:B------:R-:W-:Y:S01]  /*0540*/  SHF.R.S32.HI R7, RZ, 0x1f, R6 ;  /* 0x0000001fff077819 */ /* 0x000fe20000011406 */
[----:B------:R-:W-:Y:S01]  /*0550*/  FMUL R4, R4, UR4 ;  /* 0x0000000404047c20 */ /* 0x000fe20008400000 */
[----:B------:R-:W-:Y:S01]  /*0560*/  LEA.HI R3, R3, R2, RZ, 0x2 ;  /* 0x0000000203037211 */ /* 0x000fe200078f10ff */
[----:B------:R-:W3:Y:S01]  /*0570*/  F2I.U32.TRUNC.NTZ R0, R0 ;  /* 0x0000000000007305 */ /* 0x000ee2000020f000 */
[----:B------:R-:W-:Y:S01]  /*0580*/  LEA.HI R7, R7, R6, RZ, 0x2 ;  /* 0x0000000607077211 */ /* 0x000fe200078f10ff */
[----:B------:R-:W-:Y:S01]  /*0590*/  UMOV UR4, 0x20 ;  /* 0x0000002000047882 */ /* 0x000fe20000000000 */
[----:B------:R-:W-:Y:S01]  /*05a0*/  LOP3.LUT R3, R3, 0xfffffffc, RZ, 0xc0, !PT ;  /* 0xfffffffc03037812 */ /* 0x000fe200078ec0ff */
[----:B------:R-:W4:Y:S01]  /*05b0*/  @!UP1 S2UR UR10, SR_CgaCtaId ;  /* 0x00000000000a99c3 */ /* 0x000f220000008800 */
[----:B------:R-:W-:Y:S01]  /*05c0*/  LOP3.LUT R7, R7, 0x3ffffffc, RZ, 0xc0, !PT ;  /* 0x3ffffffc07077812 */ /* 0x000fe200078ec0ff */
[----:B------:R-:W-:Y:S01]  /*05d0*/  @!UP0 UMOV UR6, 0x400 ;  /* 0x0000040000068882 */ /* 0x000fe20000000000 */
[----:B------:R-:W-:-:S04]  /*05e0*/  @!UP0 UIADD3 UR4, -UR4, 0x100000, URZ ;  /* 0x0010000004048890 */ /* 0x000fc8000fffe13f */
[----:B------:R-:W-:Y:S02]  /*05f0*/  @!UP0 USHF.L.U32 UR5, UR4, 0xb, URZ ;  /* 0x0000000b04058899 */ /* 0x000fe4000800063f */
[----:B------:R-:W-:Y:S01]  /*0600*/  @!UP0 USHF.L.U32 UR4, UR4, 0x1, URZ ;  /* 0x0000000104048899 */ /* 0x000fe2000800063f */
[----:B------:R-:W0:Y:S01]  /*0610*/  F2I.U32.TRUNC.NTZ R4, R4 ;  /* 0x0000000400047305 */ /* 0x000e22000020f000 */
[----:B------:R-:W-:Y:S01]  /*0620*/  IMAD.IADD R17, R2, 0x1, -R3 ;  /* 0x0000000102117824 */ /* 0x000fe200078e0a03 */
[----:B------:R-:W-:Y:S01]  /*0630*/  @!UP1 UMOV UR9, 0x400 ;  /* 0x0000040000099882 */ /* 0x000fe20000000000 */
[----:B------:R-:W-:Y:S01]  /*0640*/  IMAD.IADD R7, R6, 0x1, -R7 ;  /* 0x0000000106077824 */ /* 0x000fe200078e0a07 */
[----:B-----5:R-:W-:Y:S01]  /*0650*/  ISETP.EQ.U32.AND P4, PT, R10, 0x1, PT ;  /* 0x000000010a00780c */ /* 0x020fe20003f82070 */
[----:B------:R-:W-:Y:S01]  /*0660*/  VOTEU.ALL UP2, P1 ;  /* 0x00000000003f7886 */ /* 0x000fe20000840000 */
[----:B------:R-:W-:Y:S01]  /*0670*/  VOTEU.ALL UP3, P1 ;  /* 0x00000000003f7886 */ /* 0x000fe20000860000 */
[----:B------:R-:W-:Y:S01]  /*0680*/  IMAD R7, R7, 0x4, R8 ;  /* 0x0000000407077824 */ /* 0x000fe200078e0208 */
[----:B------:R-:W-:Y:S01]  /*0690*/  VOTEU.ALL UP4, P1 ;  /* 0x00000000003f7886 */ /* 0x000fe20000880000 */
[----:B------:R-:W-:Y:S01]  /*06a0*/  VOTEU.ALL UP5, P1 ;  /* 0x00000000003f7886 */ /* 0x000fe200008a0000 */
[----:B------:R-:W-:Y:S01]  /*06b0*/  ISETP.NE.AND P1, PT, R17, 0x3, PT ;  /* 0x000000031100780c */ /* 0x000fe20003f25270 */
[----:B------:R-:W-:Y:S01]  /*06c0*/  IMAD.SHL.U32 R10, R7, 0x4, RZ ;  /* 0x00000004070a7824 */ /* 0x000fe200078e00ff */
[----:B--2---:R-:W-:Y:S01]  /*06d0*/  @!UP0 ULEA UR8, UR7, UR6, 0x18 ;  /* 0x0000000607088291 */ /* 0x004fe2000f8ec03f */
[----:B---3--:R-:W-:Y:S01]  /*06e0*/  IMAD.MOV R0, RZ, RZ, -R0 ;  /* 0x000000ffff007224 */ /* 0x008fe200078e0a00 */
[----:B------:R-:W-:-:S04]  /*06f0*/  @!UP1 UIADD3 UR6, -UR11, 0x100000, URZ ;  /* 0x001000000b069890 */ /* 0x000fc8000fffe13f */
[----:B------:R-:W-:Y:S02]  /*0700*/  @!UP1 USHF.L.U32 UR7, UR6, 0xb, URZ ;  /* 0x0000000b06079899 */ /* 0x000fe4000800063f */
[----:B------:R-:W-:Y:S01]  /*0710*/  @!UP1 USHF.L.U32 UR6, UR6, 0x1, URZ ;  /* 0x0000000106069899 */ /* 0x000fe2000800063f */
[----:B0-----:R-:W-:Y:S01]  /*0720*/  IMAD.MOV R24, RZ, RZ, -R4 ;  /* 0x000000ffff187224 */ /* 0x001fe200078e0a04 */
[----:B------:R-:W-:Y:S01]  /*0730*/  VOTEU.ALL UP0, P0 ;  /* 0x00000000003f7886 */ /* 0x000fe20000000000 */
[----:B------:R-:W-:Y:S01]  /*0740*/  LOP3.LUT R10, R7, 0xc, R10, 0x78, !PT ;  /* 0x0000000c070a7812 */ /* 0x000fe200078e780a */
[----:B-1----:R-:W-:Y:S01]  /*0750*/  IMAD R22, R9, R0, UR12 ;  /* 0x0000000c09167e24 */ /* 0x002fe2000f8e0200 */
[----:B------:R-:W-:Y:S01]  /*0760*/  ISETP.EQ.OR P1, PT, R17, RZ, !P1 ;  /* 0x000000ff1100720c */ /* 0x000fe20004f22670 */
[----:B----4-:R-:W-:Y:S01]  /*0770*/  @!UP1 ULEA UR9, UR10, UR9, 0x18 ;  /* 0x000000090a099291 */ /* 0x010fe2000f8ec03f */
[----:B------:R-:W-:Y:S01]  /*0780*/  IMAD R3, R25, R24, R12 ;  /* 0x0000001819037224 */ /* 0x000fe200078e020c */
[----:B------:R-:W-:Y:S01]  /*0790*/  VOTEU.ALL UP1, P0 ;  /* 0x00000000003f7886 */ /* 0x000fe20000020000 */
[----:B------:R-:W-:Y:S01]  /*07a0*/  LOP3.LUT P0, RZ, R14, 0x7, RZ, 0xc0, !PT ;  /* 0x000000070eff7812 */ /* 0x000fe2000780c0ff */
[----:B------:R-:W0:Y:S02]  /*07b0*/  FENCE.VIEW.ASYNC.S ;  /* 0x00000000000073c6 */ /* 0x000e240000000000 */
[----:B0-----:R0:W1:Y:S01]  /*07c0*/  @!UP0 SYNCS.EXCH.64 URZ, [UR8+0x80], UR4 ;  /* 0x00008004083f85b2 */ /* 0x0010620008000100 */
[----:B------:R-:W-:-:S02]  /*07d0*/  ISETP.EQ.AND P1, PT, R5, RZ, P1 ;  /* 0x000000ff0500720c */ /* 0x000fc40000f22270 */
[----:B------:R-:W-:Y:S02]  /*07e0*/  ISETP.NE.AND P3, PT, R3, R10, PT ;  /* 0x0000000a0300720c */ /* 0x000fe40003f65270 */
[----:B------:R-:W-:Y:S02]  /*07f0*/  ISETP.LT.U32.AND P0, PT, R10, 0x2, !P0 ;  /* 0x000000020a00780c */ /* 0x000fe40004701070 */
[----:B------:R-:W-:Y:S02]  /*0800*/  ISETP.EQ.OR P3, PT, R22, RZ, !P3 ;  /* 0x000000ff1600720c */ /* 0x000fe40005f62670 */
[----:B------:R-:W-:Y:S02]  /*0810*/  SEL R7, RZ, 0x1, !P1 ;  /* 0x00000001ff077807 */ /* 0x000fe40004800000 */
[----:B------:R-:W-:Y:S02]  /*0820*/  R2UR UR15, R11 ;  /* 0x000000000b0f72ca */ /* 0x000fe400000e0000 */
[----:B------:R-:W-:-:S02]  /*0830*/  PLOP3.LUT P0, PT, P0, P3, PT, 0x80, 0x0 ;  /* 0x000000000000781c */ /* 0x000fc40000707070 */
[----:B------:R-:W-:Y:S01]  /*0840*/  SEL R7, R7, 0x2, P5 ;  /* 0x0000000207077807 */ /* 0x000fe20002800000 */
[----:B------:R0:W2:Y:S01]  /*0850*/  @!UP1 SYNCS.EXCH.64 URZ, [UR8+0x88], UR4 ;  /* 0x00008804083f95b2 */ /* 0x0000a20008000100 */
[----:B------:R-:W-:Y:S01]  /*0860*/  NOP ;  /* 0x0000000000007918 */ /* 0x000fe20000000000 */
[----:B------:R0:W3:Y:S01]  /*0870*/  @!UP2 SYNCS.EXCH.64 URZ, [UR9+0x60], UR6 ;  /* 0x00006006093fa5b2 */ /* 0x0000e20008000100 */
[----:B------:R0:W4:Y:S01]  /*0880*/  @!UP3 SYNCS.EXCH.64 URZ, [UR9+0x68], UR6 ;  /* 0x00006806093fb5b2 */ /* 0x0001220008000100 */
[----:B------:R0:W0:Y:S01]  /*0890*/  @!UP4 SYNCS.EXCH.64 URZ, [UR9+0x70], UR6 ;  /* 0x00007006093fc5b2 */ /* 0x0000220008000100 */
[----:B------:R0:W0:Y:S01]  /*08a0*/  @!UP5 SYNCS.EXCH.64 URZ, [UR9+0x78], UR6 ;  /* 0x00007806093fd5b2 */ /* 0x0000220008000100 */
[----:B------:R-:W-:Y:S01]  /*08b0*/  NOP ;  /* 0x0000000000007918 */ /* 0x000fe20000000000 */
[----:B------:R-:W-:Y:S05]  /*08c0*/  @!P4 BRA `(.L_x_3) ;  /* 0x000000000008c947 */ /* 0x000fea0003800000 */
[----:B01234-:R-:W-:Y:S01]  /*08d0*/  UCGABAR_ARV ;  /* 0x00000000000079c7 */ /* 0x01ffe20008000000 */
[----:B------:R-:W-:Y:S05]  /*08e0*/  BRA `(.L_x_4) ;  /* 0x0000000000047947 */ /* 0x000fea0003800000 */
.L_x_3:
[----:B01234-:R-:W-:Y:S01]  /*08f0*/  NOP ;  /* 0x0000000000007918 */ /* 0x01ffe20000000000 */
.L_x_4:
[----:B------:R-:W-:Y:S01]  /*0900*/  ULDC.64 UR4, c[0x0][0x598] ;  /* 0x0001660000047ab9 */ /* 0x000fe20000000a00 */
[----:B------:R-:W-:Y:S01]  /*0910*/  ULDC.64 UR18, c[0x0][0x208] ;  /* 0x0000820000127ab9 */ /* 0x000fe20000000a00 */
[----:B------:R-:W-:-:S04]  /*0920*/  ISETP.NE.U32.AND P1, PT, RZ, UR4, PT ;  /* 0x00000004ff007c0c */ /* 0x000fc8000bf25070 */
[----:B------:R-:W-:-:S13]  /*0930*/  ISETP.NE.AND.EX P1, PT, RZ, UR5, PT, P1 ;  /* 0x00000005ff007c0c */ /* 0x000fda000bf25310 */
[----:B------:R-:W-:Y:S05]  /*0940*/  @!P1 BRA `(.L_x_5) ;  /* 0x00000000001c9947 */ /* 0x000fea0003800000 */
[----:B------:R-:W0:Y:S02]  /*0950*/  LDC.64 R2, c[0x0][0x598] ;  /* 0x00016600ff027b82 */ /* 0x000e240000000a00 */
[----:B0-----:R-:W2:Y:S02]  /*0960*/  LDG.E.64 R2, desc[UR18][R2.64] ;  /* 0x0000001202027981 */ /* 0x001ea4000c1e1b00 */
[----:B--2---:R-:W-:-:S04]  /*0970*/  ISETP.NE.U32.AND P1, PT, R2, RZ, PT ;  /* 0x000000ff0200720c */ /* 0x004fc80003f25070 */
[----:B------:R-:W-:-:S13]  /*0980*/  ISETP.NE.AND.EX P1, PT, R3, RZ, PT, P1 ;  /* 0x000000ff0300720c */ /* 0x000fda0003f25310 */
[----:B------:R-:W-:Y:S05]  /*0990*/  @!P1 BRA `(.L_x_5) ;  /* 0x0000000000089947 */ /* 0x000fea0003800000 */
[----:B------:R0:W5:Y:S01]  /*09a0*/  LD.E R11, desc[UR18][R2.64] ;  /* 0x00000012020b7980 */ /* 0x000162000c101900 */
[----:B------:R-:W-:Y:S05]  /*09b0*/  BRA `(.L_x_6) ;  /* 0x0000000000207947 */ /* 0x000fea0003800000 */
.L_x_5:
[----:B------:R-:W-:Y:S02]  /*09c0*/  ULDC.64 UR4, c[0x0][0x588] ;  /* 0x0001620000047ab9 */ /* 0x000fe40000000a00 */
[----:B------:R-:W-:-:S04]  /*09d0*/  ISETP.NE.U32.AND P1, PT, RZ, UR4, PT ;  /* 0x00000004ff007c0c */ /* 0x000fc8000bf25070 */
[----:B------:R-:W-:-:S13]  /*09e0*/  ISETP.NE.AND.EX P1, PT, RZ, UR5, PT, P1 ;  /* 0x00000005ff007c0c */ /* 0x000fda000bf25310 */
[----:B------:R-:W-:Y:S05]  /*09f0*/  @!P1 BRA `(.L_x_7) ;  /* 0x00000000000c9947 */ /* 0x000fea0003800000 */
[----:B------:R-:W0:Y:S02]  /*0a00*/  LDC.64 R2, c[0x0][0x588] ;  /* 0x00016200ff027b82 */ /* 0x000e240000000a00 */
[----:B0-----:R1:W5:Y:S01]  /*0a10*/  LDG.E R11, desc[UR18][R2.64] ;  /* 0x00000012020b7981 */ /* 0x001362000c1e1900 */
[----:B------:R-:W-:Y:S05]  /*0a20*/  BRA `(.L_x_6) ;  /* 0x0000000000047947 */ /* 0x000fea0003800000 */
.L_x_7:
[----:B------:R-:W2:Y:S02]  /*0a30*/  LDC R11, c[0x0][0x580] ;  /* 0x00016000ff0b7b82 */ /* 0x000ea40000000800 */
.L_x_6:
[----:B------:R-:W-:Y:S02]  /*0a40*/  ULDC.64 UR4, c[0x0][0x5a0] ;  /* 0x0001680000047ab9 */ /* 0x000fe40000000a00 */
[----:B------:R-:W-:-:S04]  /*0a50*/  ISETP.NE.U32.AND P1, PT, RZ, UR4, PT ;  /* 0x00000004ff007c0c */ /* 0x000fc8000bf25070 */
[----:B------:R-:W-:-:S13]  /*0a60*/  ISETP.NE.AND.EX P1, PT, RZ, UR5, PT, P1 ;  /* 0x00000005ff007c0c */ /* 0x000fda000bf25310 */
[----:B------:R-:W-:Y:S05]  /*0a70*/  @!P1 BRA `(.L_x_8) ;  /* 0x00000000001c9947 */ /* 0x000fea0003800000 */
[----:B01----:R-:W0:Y:S02]  /*0a80*/  LDC.64 R2, c[0x0][0x5a0] ;  /* 0x00016800ff027b82 */ /* 0x003e240000000a00 */
[----:B0-----:R-:W3:Y:S02]  /*0a90*/  LDG.E.64 R2, desc[UR18][R2.64] ;  /* 0x0000001202027981 */ /* 0x001ee4000c1e1b00 */
[----:B---3--:R-:W-:-:S04]  /*0aa0*/  ISETP.NE.U32.AND P1, PT, R2, RZ, PT ;  /* 0x000000ff0200720c */ /* 0x008fc80003f25070 */
[----:B------:R-:W-:-:S13]  /*0ab0*/  ISETP.NE.AND.EX P1, PT, R3, RZ, PT, P1 ;  /* 0x000000ff0300720c */ /* 0x000fda0003f25310 */
[----:B------:R-:W-:Y:S05]  /*0ac0*/  @!P1 BRA `(.L_x_8) ;  /* 0x0000000000089947 */ /* 0x000fea0003800000 */
[----:B------:R0:W5:Y:S01]  /*0ad0*/  LD.E R15, desc[UR18][R2.64] ;  /* 0x00000012020f7980 */ /* 0x000162000c101900 */
[----:B------:R-:W-:Y:S05]  /*0ae0*/  BRA `(.L_x_9) ;  /* 0x0000000000207947 */ /* 0x000fea0003800000 */
.L_x_8:
[----:B------:R-:W-:Y:S02]  /*0af0*/  ULDC.64 UR4, c[0x0][0x590] ;  /* 0x0001640000047ab9 */ /* 0x000fe40000000a00 */
[----:B------:R-:W-:-:S04]  /*0b00*/  ISETP.NE.U32.AND P1, PT, RZ, UR4, PT ;  /* 0x00000004ff007c0c */ /* 0x000fc8000bf25070 */
[----:B------:R-:W-:-:S13]  /*0b10*/  ISETP.NE.AND.EX P1, PT, RZ, UR5, PT, P1 ;  /* 0x00000005ff007c0c */ /* 0x000fda000bf25310 */
[----:B------:R-:W-:Y:S05]  /*0b20*/  @!P1 BRA `(.L_x_10) ;  /* 0x00000000000c9947 */ /* 0x000fea0003800000 */
[----:B01----:R-:W0:Y:S02]  /*0b30*/  LDC.64 R2, c[0x0][0x590] ;  /* 0x00016400ff027b82 */ /* 0x003e240000000a00 */
[----:B0-----:R1:W5:Y:S01]  /*0b40*/  LDG.E R15, desc[UR18][R2.64] ;  /* 0x00000012020f7981 */ /* 0x001362000c1e1900 */
[----:B------:R-:W-:Y:S05]  /*0b50*/  BRA `(.L_x_9) ;  /* 0x0000000000047947 */ /* 0x000fea0003800000 */
.L_x_10:
[----:B------:R-:W3:Y:S02]  /*0b60*/  LDC R15, c[0x0][0x584] ;  /* 0x00016100ff0f7b82 */ /* 0x000ee40000000800 */
.L_x_9:
[----:B------:R-:W4:Y:S01]  /*0b70*/  LDC R0, c[0x0][0x65c] ;  /* 0x00019700ff007b82 */ /* 0x000f220000000800 */
[----:B------:R-:W-:Y:S01]  /*0b80*/  ULDC UR8, c[0x0][0x28c] ;  /* 0x0000a30000087ab9 */ /* 0x000fe20000000800 */
[----:B------:R-:W-:Y:S01]  /*0b90*/  ISETP.NE.AND P1, PT, R5, 0x2, PT ;  /* 0x000000020500780c */ /* 0x000fe20003f25270 */
[----:B------:R-:W-:Y:S01]  /*0ba0*/  UIADD3 UR8, UR8, 0x1f, URZ ;  /* 0x0000001f08087890 */ /* 0x000fe2000fffe03f */
[----:B------:R-:W-:Y:S01]  /*0bb0*/  IMAD.U32 R4, RZ, RZ, UR12 ;  /* 0x0000000cff047e24 */ /* 0x000fe2000f8e00ff */
[----:B------:R-:W-:Y:S01]  /*0bc0*/  UMOV UR5, URZ ;  /* 0x0000003f00057c82 */ /* 0x000fe20008000000 */
[----:B------:R-:W-:Y:S01]  /*0bd0*/  UMOV UR4, URZ ;  /* 0x0000003f00047c82 */ /* 0x000fe20008000000 */
[----:B------:R-:W-:-:S04]  /*0be0*/  USHF.R.S32.HI UR9, URZ, 0x1f, UR8 ;  /* 0x0000001f3f097899 */ /* 0x000fc80008011408 */
[----:B------:R-:W-:-:S04]  /*0bf0*/  ULEA.HI UR9, UR9, UR8, URZ, 0x5 ;  /* 0x0000000809097291 */ /* 0x000fc8000f8f283f */
[----:B------:R-:W-:Y:S01]  /*0c00*/  USHF.R.S32.HI UR13, URZ, 0x5, UR9 ;  /* 0x000000053f0d7899 */ /* 0x000fe20008011409 */
[----:B----4-:R-:W-:-:S13]  /*0c10*/  ISETP.NE.AND P3, PT, R0, 0x1, PT ;  /* 0x000000010000780c */ /* 0x010fda0003f65270 */
[----:B01----:R-:W0:Y:S01]  /*0c20*/  @P3 LDC R3, c[0x0][0x10] ;  /* 0x00000400ff033b82 */ /* 0x003e220000000800 */
[----:B------:R-:W-:Y:S02]  /*0c30*/  @P3 IMAD.MOV.U32 R13, RZ, RZ, RZ ;  /* 0x000000ffff0d3224 */ /* 0x000fe400078e00ff */
[----:B------:R-:W-:-:S05]  /*0c40*/  @P3 IMAD.MOV.U32 R5, RZ, RZ, RZ ;  /* 0x000000ffff053224 */ /* 0x000fca00078e00ff */
[----:B------:R-:W1:Y:S01]  /*0c50*/  @!P3 LDC R9, c[0x0][0xc] ;  /* 0x00000300ff09bb82 */ /* 0x000e620000000800 */
[----:B------:R-:W-:Y:S01]  /*0c60*/  ULDC UR6, c[0x0][0xc] ;  /* 0x0000030000067ab9 */ /* 0x000fe20000000800 */
[----:B------:R-:W-:Y:S02]  /*0c70*/  ULDC UR7, c[0x0][0x10] ;  /* 0x0000040000077ab9 */ /* 0x000fe40000000800 */
[----:B------:R-:W-:-:S04]  /*0c80*/  UIMAD.WIDE.U32 UR6, UR6, UR7, URZ ;  /* 0x00000007060672a5 */ /* 0x000fc8000f8e003f */
[----:B------:R-:W4:Y:S01]  /*0c90*/  LDC R8, c[0x0][0x14] ;  /* 0x00000500ff087b82 */ /* 0x000f220000000800 */
[----:B0-----:R-:W-:-:S04]  /*0ca0*/  @P3 IMAD.WIDE.U32 R2, R3, UR12, R12 ;  /* 0x0000000c03023c25 */ /* 0x001fc8000f8e000c */
[----:B------:R-:W-:Y:S02]  /*0cb0*/  @P3 IMAD.IADD R3, R3, 0x1, R5 ;  /* 0x0000000103033824 */ /* 0x000fe400078e0205 */
[----:B------:R-:W-:Y:S02]  /*0cc0*/  IMAD.MOV.U32 R5, RZ, RZ, RZ ;  /* 0x000000ffff057224 */ /* 0x000fe400078e00ff */
[----:B-1----:R-:W-:-:S04]  /*0cd0*/  @!P3 IMAD.WIDE.U32 R4, R12, R9, R4 ;  /* 0x000000090c04b225 */ /* 0x002fc800078e0004 */
[----:B------:R-:W-:Y:S02]  /*0ce0*/  @!P3 IMAD.MOV.U32 R2, RZ, RZ, R4 ;  /* 0x000000ffff02b224 */ /* 0x000fe400078e0004 */
[C---:B----4-:R-:W-:Y:S02]  /*0cf0*/  IMAD R19, R8.reuse, UR7, RZ ;  /* 0x0000000708137c24 */ /* 0x050fe4000f8e02ff */
[----:B------:R-:W-:Y:S01]  /*0d00*/  IMAD.WIDE.U32 R8, R8, UR6, RZ ;  /* 0x0000000608087c25 */ /* 0x000fe2000f8e00ff */
[----:B------:R-:W-:-:S03]  /*0d10*/  ULDC.64 UR6, c[0x0][0x650] ;  /* 0x0001940000067ab9 */ /* 0x000fc60000000a00 */
[----:B------:R-:W-:Y:S02]  /*0d20*/  @!P3 IMAD.MOV.U32 R3, RZ, RZ, R5 ;  /* 0x000000ffff03b224 */ /* 0x000fe400078e0005 */
[----:B------:R-:W-:Y:S01]  /*0d30*/  IMAD.IADD R0, R9, 0x1, R19 ;  /* 0x0000000109007824 */ /* 0x000fe200078e0213 */
[----:B------:R-:W-:Y:S06]  /*0d40*/  @P1 BRA `(.L_x_11) ;  /* 0x0000000000201947 */ /* 0x000fec0003800000 */
[----:B------:R-:W-:Y:S01]  /*0d50*/  UISETP.GE.U32.AND UP0, UPT, UR13, 0x5, UPT ;  /* 0x000000050d00788c */ /* 0x000fe2000bf06070 */
[----:B------:R-:W-:Y:S01]  /*0d60*/  IADD3 R2, P1, R2, R8, RZ ;  /* 0x0000000802027210 */ /* 0x000fe20007f3e0ff */
[----:B------:R-:W-:-:S04]  /*0d70*/  UIMAD.WIDE.U32 UR4, UR13, -0x33333333, URZ ;  /* 0xcccccccd0d0478a5 */ /* 0x000fc8000f8e003f */
[----:B------:R-:W-:Y:S01]  /*0d80*/  USHF.R.U32.HI UR5, URZ, 0x2, UR5 ;  /* 0x000000023f057899 */ /* 0x000fe20008011605 */
[----:B------:R-:W-:Y:S02]  /*0d90*/  IMAD.X R3, R0, 0x1, R3, P1 ;  /* 0x0000000100037824 */ /* 0x000fe400008e0603 */
[----:B------:R-:W-:Y:S02]  /*0da0*/  UMOV UR4, URZ ;  /* 0x0000003f00047c82 */ /* 0x000fe40008000000 */
[----:B------:R-:W-:Y:S02]  /*0db0*/  @UP0 ULOP3.LUT UR4, UR5, 0x1, URZ, 0xc0, !UPT ;  /* 0x0000000105040892 */ /* 0x000fe4000f8ec03f */
[----:B------:R-:W-:-:S12]  /*0dc0*/  UIMAD UR5, UR5, -0x5, UR13 ;  /* 0xfffffffb050578a4 */ /* 0x000fd8000f8e020d */
.L_x_11:
[----:B------:R-:W-:Y:S01]  /*0dd0*/  ISETP.GE.U32.AND P1, PT, R2, UR6, PT ;  /* 0x0000000602007c0c */ /* 0x000fe2000bf26070 */
[----:B------:R-:W-:Y:S01]  /*0de0*/  IMAD.MOV.U32 R6, RZ, RZ, -0x1 ;  /* 0xffffffffff067424 */ /* 0x000fe200078e00ff */
[----:B------:R-:W-:Y:S01]  /*0df0*/  PRMT R18, RZ, 0x7610, R18 ;  /* 0x00007610ff127816 */ /* 0x000fe20000000012 */
[----:B------:R-:W-:Y:S01]  /*0e00*/  IMAD.MOV.U32 R5, RZ, RZ, -0x1 ;  /* 0xffffffffff057424 */ /* 0x000fe200078e00ff */
[----:B------:R-:W-:Y:S01]  /*0e10*/  ISETP.GE.U32.AND.EX P1, PT, R3, UR7, PT, P1 ;  /* 0x0000000703007c0c */ /* 0x000fe2000bf26110 */
[----:B------:R-:W-:-:S12]  /*0e20*/  IMAD.MOV.U32 R4, RZ, RZ, -0x1 ;  /* 0xffffffffff047424 */ /* 0x000fd800078e00ff */
[----:B------:R-:W-:Y:S05]  /*0e30*/  @P1 BRA `(.L_x_12) ;  /* 0x0000000400241947 */ /* 0x000fea0003800000 */
[----:B------:R-:W0:Y:S01]  /*0e40*/  LDC.64 R28, c[0x0][0x628] ;  /* 0x00018a00ff1c7b82 */ /* 0x000e220000000a00 */
[----:B------:R-:W-:Y:S02]  /*0e50*/  IMAD.MOV.U32 R4, RZ, RZ, R2 ;  /* 0x000000ffff047224 */ /* 0x000fe400078e0002 */
[----:B------:R-:W-:-:S05]  /*0e60*/  IMAD.MOV.U32 R5, RZ, RZ, R3 ;  /* 0x000000ffff057224 */ /* 0x000fca00078e0003 */
[----:B------:R-:W1:Y:S08]  /*0e70*/  LDC R6, c[0x0][0x630] ;  /* 0x00018c00ff067b82 */ /* 0x000e700000000800 */
[----:B------:R-:W4:Y:S01]  /*0e80*/  LDC.64 R30, c[0x0][0x620] ;  /* 0x00018800ff1e7b82 */ /* 0x000f220000000a00 */
[----:B0-----:R-:W-:-:S04]  /*0e90*/  ISETP.NE.U32.AND P1, PT, R28, RZ, PT ;  /* 0x000000ff1c00720c */ /* 0x001fc80003f25070 */
[----:B------:R-:W-:-:S13]  /*0ea0*/  ISETP.NE.AND.EX P1, PT, R29, RZ, PT, P1 ;  /* 0x000000ff1d00720c */ /* 0x000fda0003f25310 */
[----:B-1--4-:R-:W-:Y:S05]  /*0eb0*/  @!P1 BRA `(.L_x_13) ;  /* 0x0000000000289947 */ /* 0x012fea0003800000 */
[----:B------:R-:W0:Y:S02]  /*0ec0*/  LDC R21, c[0x0][0x634] ;  /* 0x00018d00ff157b82 */ /* 0x000e240000000800 */
[----:B0-----:R-:W-:-:S05]  /*0ed0*/  IADD3 R21, P1, R2, R21, RZ ;  /* 0x0000001502157210 */ /* 0x001fca0007f3e0ff */
[----:B------:R-:W-:-:S04]  /*0ee0*/  IMAD.X R27, RZ, RZ, R3, P1 ;  /* 0x000000ffff1b7224 */ /* 0x000fc800008e0603 */
[----:B------:R-:W-:-:S04]  /*0ef0*/  IMAD.WIDE.U32 R4, R27, R28, RZ ;  /* 0x0000001c1b047225 */ /* 0x000fc800078e00ff */
[----:B------:R-:W-:-:S04]  /*0f00*/  IMAD.WIDE.U32 R18, P1, R21, R29, R4 ;  /* 0x0000001d15127225 */ /* 0x000fc80007820004 */
[----:B------:R-:W-:-:S04]  /*0f10*/  IMAD.WIDE.U32 R4, R21, R28, RZ ;  /* 0x0000001c15047225 */ /* 0x000fc800078e00ff */
[----:B------:R-:W-:Y:S01]  /*0f20*/  IMAD.X R21, RZ, RZ, RZ, P1 ;  /* 0x000000ffff157224 */ /* 0x000fe200008e06ff */
[----:B------:R-:W-:Y:S01]  /*0f30*/  IADD3 RZ, P1, R5, R18, RZ ;  /* 0x0000001205ff7210 */ /* 0x000fe20007f3e0ff */
[----:B------:R-:W-:-:S04]  /*0f40*/  IMAD.MOV.U32 R20, RZ, RZ, R19 ;  /* 0x000000ffff147224 */ /* 0x000fc800078e0013 */
[----:B------:R-:W-:-:S08]  /*0f50*/  IMAD.WIDE.U32.X R4, R27, R29, R20, P1 ;  /* 0x0000001d1b047225 */ /* 0x000fd000008e0414 */
.L_x_13:
[----:B------:R-:W0:Y:S01]  /*0f60*/  LDC.64 R32, c[0x0][0x640] ;  /* 0x00019000ff207b82 */ /* 0x000e220000000a00 */
[-CC-:B------:R-:W-:Y:S01]  /*0f70*/  SHF.R.U64 R34, R4, R6.reuse, R5.reuse ;  /* 0x0000000604227219 */ /* 0x180fe20000001205 */
[----:B------:R-:W-:Y:S01]  /*0f80*/  IMAD.MOV.U32 R37, RZ, RZ, 0x1 ;  /* 0x00000001ff257424 */ /* 0x000fe200078e00ff */
[----:B------:R-:W-:Y:S02]  /*0f90*/  SHF.R.U32.HI R4, RZ, R6, R5 ;  /* 0x00000006ff047219 */ /* 0x000fe40000011605 */
[----:B------:R-:W-:-:S03]  /*0fa0*/  IADD3 R19, P1, RZ, -R34, RZ ;  /* 0x80000022ff137210 */ /* 0x000fc60007f3e0ff */
[----:B------:R-:W1:Y:S02]  /*0fb0*/  LDC R18, c[0x0][0x618] ;  /* 0x00018600ff127b82 */ /* 0x000e640000000800 */
[----:B------:R-:W-:-:S04]  /*0fc0*/  IMAD.X R5, RZ, RZ, ~R4, P1 ;  /* 0x000000ffff057224 */ /* 0x000fc800008e0e04 */
[-C--:B------:R-:W-:Y:S02]  /*0fd0*/  IMAD R6, R5, R30.reuse, RZ ;  /* 0x0000001e05067224 */ /* 0x080fe400078e02ff */
[----:B------:R-:W4:Y:S01]  /*0fe0*/  LDC R21, c[0x0][0x608] ;  /* 0x00018200ff157b82 */ /* 0x000f220000000800 */
[----:B------:R-:W-:-:S04]  /*0ff0*/  IMAD.WIDE.U32 R4, R19, R30, R2 ;  /* 0x0000001e13047225 */ /* 0x000fc800078e0002 */
[----:B------:R-:W-:-:S03]  /*1000*/  IMAD R19, R19, R31, R6 ;  /* 0x0000001f13137224 */ /* 0x000fc600078e0206 */
[----:B------:R-:W2:Y:S01]  /*1010*/  LDC R26, c[0x0][0x658] ;  /* 0x00019600ff1a7b82 */ /* 0x000ea20000000800 */
[----:B------:R-:W-:Y:S01]  /*1020*/  IMAD.IADD R5, R5, 0x1, R19 ;  /* 0x0000000105057824 */ /* 0x000fe200078e0213 */
[----:B0-----:R-:W-:Y:S01]  /*1030*/  ISETP.NE.U32.AND P1, PT, R32, RZ, PT ;  /* 0x000000ff2000720c */ /* 0x001fe20003f25070 */
[----:B------:R-:W-:-:S03]  /*1040*/  IMAD.MOV.U32 R19, RZ, RZ, -0x1 ;  /* 0xffffffffff137424 */ /* 0x000fc600078e00ff */
[----:B------:R-:W-:Y:S02]  /*1050*/  ISETP.NE.AND.EX P1, PT, R33, RZ, PT, P1 ;  /* 0x000000ff2100720c */ /* 0x000fe40003f25310 */
[----:B------:R-:W0:Y:S01]  /*1060*/  LDC R31, c[0x0][0x600] ;  /* 0x00018000ff1f7b82 */ /* 0x000e220000000800 */
[-CC-:B-1----:R-:W-:Y:S02]  /*1070*/  SHF.R.U64 R29, R4, R18.reuse, R5.reuse ;  /* 0x00000012041d7219 */ /* 0x182fe40000001205 */
[----:B------:R-:W-:-:S05]  /*1080*/  SHF.R.U32.HI R4, RZ, R18, R5 ;  /* 0x00000012ff047219 */ /* 0x000fca0000011605 */
[----:B------:R-:W1:Y:S01]  /*1090*/  LDC R28, c[0x0][0x648] ;  /* 0x00019200ff1c7b82 */ /* 0x000e620000000800 */
[-CC-:B----4-:R-:W-:Y:S02]  /*10a0*/  SHF.R.U64 R39, R29, R21.reuse, R4.reuse ;  /* 0x000000151d277219 */ /* 0x190fe40000001204 */
[----:B------:R-:W-:-:S05]  /*10b0*/  SHF.R.U32.HI R5, RZ, R21, R4 ;  /* 0x00000015ff057219 */ /* 0x000fca0000011604 */
[----:B------:R-:W4:Y:S01]  /*10c0*/  LDC R35, c[0x0][0x638] ;  /* 0x00018e00ff237b82 */ /* 0x000f220000000800 */
[-C--:B--2---:R-:W-:Y:S02]  /*10d0*/  SHF.L.U32 R4, R19, R26.reuse, RZ ;  /* 0x0000001a13047219 */ /* 0x084fe400000006ff */
[--C-:B------:R-:W-:Y:S02]  /*10e0*/  SHF.R.U64 R36, R39, R26, R5.reuse ;  /* 0x0000001a27247219 */ /* 0x100fe40000001205 */
[----:B------:R-:W-:Y:S02]  /*10f0*/  LOP3.LUT R6, RZ, R4, RZ, 0x33, !PT ;  /* 0x00000004ff067212 */ /* 0x000fe400078e33ff */
[----:B------:R-:W-:Y:S01]  /*1100*/  SHF.R.U32.HI R5, RZ, R26, R5 ;  /* 0x0000001aff057219 */ /* 0x000fe20000011605 */
[----:B------:R-:W2:Y:S01]  /*1110*/  LDC R30, c[0x0][0x610] ;  /* 0x00018400ff1e7b82 */ /* 0x000ea20000000800 */
[----:B------:R-:W-:Y:S01]  /*1120*/  IMAD.MOV.U32 R4, RZ, RZ, R36 ;  /* 0x000000ffff047224 */ /* 0x000fe200078e0024 */
[----:B------:R-:W-:Y:S06]  /*1130*/  @!P1 BRA `(.L_x_14) ;  /* 0x0000000000289947 */ /* 0x000fec0003800000 */
[----:B------:R-:W3:Y:S02]  /*1140*/  LDC R21, c[0x0][0x64c] ;  /* 0x00019300ff157b82 */ /* 0x000ee40000000800 */
[----:B---3--:R-:W-:-:S05]  /*1150*/  IADD3 R21, P1, R36, R21, RZ ;  /* 0x0000001524157210 */ /* 0x008fca0007f3e0ff */
        /* <DEDUP_REMOVED lines=8> */
.L_x_14:
[----:B-1----:R-:W-:Y:S01]  /*11e0*/  SHF.R.U64 R13, R4, R28, R5 ;  /* 0x0000001c040d7219 */ /* 0x002fe20000001205 */
[----:B------:R-:W-:Y:S01]  /*11f0*/  @P3 IMAD R22, R25, R24, R12 ;  /* 0x0000001819163224 */ /* 0x000fe200078e020c */
[----:B------:R-:W-:Y:S02]  /*1200*/  SHF.L.U32 R4, R37, R26, RZ ;  /* 0x0000001a25047219 */ /* 0x000fe400000006ff */
[----:B------:R-:W-:Y:S01]  /*1210*/  LOP3.LUT R5, R39, R6, RZ, 0xc0, !PT ;  /* 0x0000000627057212 */ /* 0x000fe200078ec0ff */
[----:B0-----:R-:W-:Y:S02]  /*1220*/  VIADD R6, R31, 0xffffffff ;  /* 0xffffffff1f067836 */ /* 0x001fe40000000000 */
[----:B------:R-:W-:Y:S02]  /*1230*/  IMAD.MOV R18, RZ, RZ, -R13 ;  /* 0x000000ffff127224 */ /* 0x000fe400078e0a0d */
[----:B------:R-:W-:Y:S01]  /*1240*/  IMAD R5, R4, R13, R5 ;  /* 0x0000000d04057224 */ /* 0x000fe200078e0205 */
[----:B------:R-:W-:Y:S01]  /*1250*/  LOP3.LUT R13, R29, R6, RZ, 0xc0, !PT ;  /* 0x000000061d0d7212 */ /* 0x000fe200078ec0ff */
[----:B----4-:R-:W-:-:S02]  /*1260*/  IMAD R4, R18, R35, R36 ;  /* 0x0000002312047224 */ /* 0x010fc400078e0224 */
[----:B--2---:R-:W-:Y:S02]  /*1270*/  IMAD R6, R5, R30, R22 ;  /* 0x0000001e05067224 */ /* 0x004fe400078e0216 */
[----:B------:R-:W-:Y:S02]  /*1280*/  IMAD R13, R4, R31, R13 ;  /* 0x0000001f040d7224 */ /* 0x000fe400078e020d */
[----:B------:R-:W-:Y:S02]  /*1290*/  IMAD.MOV.U32 R18, RZ, RZ, 0x1 ;  /* 0x00000001ff127424 */ /* 0x000fe400078e00ff */
[----:B------:R-:W-:Y:S01]  /*12a0*/  IMAD.MOV.U32 R4, RZ, RZ, R34 ;  /* 0x000000ffff047224 */ /* 0x000fe200078e0022 */
[----:B------:R-:W-:Y:S02]  /*12b0*/  SEL R5, R13, R6, !P3 ;  /* 0x000000060d057207 */ /* 0x000fe40005800000 */
[----:B------:R-:W-:-:S07]  /*12c0*/  SEL R6, R6, R13, !P3 ;  /* 0x0000000d06067207 */ /* 0x000fce0005800000 */
.L_x_12:
[----:B------:R-:W-:Y:S05]  /*12d0*/  @!P4 BRA `(.L_x_15) ;  /* 0x00000000000cc947 */ /* 0x000fea0003800000 */
[----:B------:R-:W-:Y:S01]  /*12e0*/  UCGABAR_WAIT ;  /* 0x0000000000007dc7 */ /* 0x000fe20008000000 */
[----:B------:R-:W-:Y:S01]  /*12f0*/  CCTL.IVALL ;  /* 0x00000000ff00798f */ /* 0x000fe20002000000 */
[----:B------:R-:W-:Y:S05]  /*1300*/  BRA `(.L_x_16) ;  /* 0x0000000000047947 */ /* 0x000fea0003800000 */
.L_x_15:
[----:B------:R-:W-:Y:S06]  /*1310*/  BAR.SYNC.DEFER_BLOCKING 0x0 ;  /* 0x0000000000007b1d */ /* 0x000fec0000010000 */
.L_x_16:
[----:B------:R-:W-:Y:S05]  /*1320*/  @!P2 BRA `(.L_x_17) ;  /* 0x0000006c0038a947 */ /* 0x000fea0003800000 */
[----:B------:R-:W-:-:S13]  /*1330*/  ISETP.GT.U32.AND P1, PT, R38, 0x1, PT ;  /* 0x000000012600780c */ /* 0x000fda0003f24070 */
[----:B------:R-:W-:Y:S05]  /*1340*/  @P1 EXIT ;  /* 0x000000000000194d */ /* 0x000fea0003800000 */
.L_x_18:
[----:B------:R-:W-:-:S08]  /*1350*/  NOP ;  /* 0x0000000000007918 */ /* 0x000fd00000000000 */
[----:B------:R-:W0:Y:S02]  /*1360*/  USETMAXREG.TRY_ALLOC.CTAPOOL UP0, 0xe8 ;  /* 0x000000e8000079c8 */ /* 0x000e240008000600 */
[----:B0-----:R-:W-:-:S13]  /*1370*/  PLOP3.LUT P1, PT, PT, PT, UP0, 0x80, 0x0 ;  /* 0x000000000000781c */ /* 0x001fda0003f2f008 */
[----:B------:R-:W-:Y:S05]  /*1380*/  @!P1 BRA `(.L_x_18) ;  /* 0xfffffffc00f09947 */ /* 0x000fea000383ffff */
[----:B------:R-:W-:-:S13]  /*1390*/  LOP3.LUT P1, RZ, R18, 0xff, RZ, 0xc0, !PT ;  /* 0x000000ff12ff7812 */ /* 0x000fda000782c0ff */
[----:B------:R-:W-:Y:S05]  /*13a0*/  @!P1 EXIT ;  /* 0x000000000000994d */ /* 0x000fea0003800000 */
[----:B------:R-:W0:Y:S01]  /*13b0*/  S2UR UR6, SR_CgaCtaId ;  /* 0x00000000000679c3 */ /* 0x000e220000008800 */
[CC--:B------:R-:W-:Y:S01]  /*13c0*/  LEA.HI R13, R23.reuse, R14.reuse, RZ, 0x2 ;  /* 0x0000000e170d7211 */ /* 0x0c0fe200078f10ff */
[----:B------:R-:W-:Y:S01]  /*13d0*/  UIADD3 UR7, UR15, -0x1, URZ ;  /* 0xffffffff0f077890 */ /* 0x000fe2000fffe03f */
[----:B------:R-:W-:Y:S01]  /*13e0*/  LEA.HI R23, R23, R14, RZ, 0x5 ;  /* 0x0000000e17177211 */ /* 0x000fe200078f28ff */
[----:B------:R-:W-:Y:S01]  /*13f0*/  UMOV UR12, 0x400 ;  /* 0x00000400000c7882 */ /* 0x000fe20000000000 */
[--C-:B------:R-:W-:Y:S01]  /*1400*/  SHF.R.S32.HI R12, RZ, 0x2, R13.reuse ;  /* 0x00000002ff0c7819 */ /* 0x100fe2000001140d */
[----:B------:R-:W-:Y:S01]  /*1410*/  UISETP.LT.AND UP0, UPT, UR13, 0x1, UPT ;  /* 0x000000010d00788c */ /* 0x000fe2000bf01270 */
[----:B------:R-:W-:Y:S01]  /*1420*/  SHF.R.S32.HI R17, RZ, 0x1f, R13 ;  /* 0x0000001fff117819 */ /* 0x000fe2000001140d */
[----:B------:R-:W-:Y:S01]  /*1430*/  USHF.L.U32 UR20, UR13, 0x1, URZ ;  /* 0x000000010d147899 */ /* 0x000fe2000800063f */
[----:B------:R-:W-:Y:S01]  /*1440*/  SHF.R.S32.HI R23, RZ, 0x5, R23 ;  /* 0x00000005ff177819 */ /* 0x000fe20000011417 */
[----:B------:R-:W-:Y:S01]  /*1450*/  USEL UR14, UR13, 0x1, UP0 ;  /* 0x000000010d0e7887 */ /* 0x000fe20008000000 */
[----:B------:R-:W-:Y:S01]  /*1460*/  LEA.HI R17, R17, R12, RZ, 0x3 ;  /* 0x0000000c11117211 */ /* 0x000fe200078f18ff */
[----:B------:R-:W-:Y:S01]  /*1470*/  UISETP.NE.AND UP0, UPT, UR7, URZ, UPT ;  /* 0x0000003f0700728c */ /* 0x000fe2000bf05270 */
[----:B------:R-:W-:Y:S01]  /*1480*/  LOP3.LUT R149, R7, 0x1, RZ, 0xfc, !PT ;  /* 0x0000000107957812 */ /* 0x000fe200078efcff */
[----:B------:R-:W-:Y:S01]  /*1490*/  UIADD3 UR14, -UR14, UR13, URZ ;  /* 0x0000000d0e0e7290 */ /* 0x000fe2000fffe13f */
[----:B------:R-:W-:-:S05]  /*14a0*/  LOP3.LUT R17, R17, 0xfffffff8, RZ, 0xc0, !PT ;  /* 0xfffffff811117812 */ /* 0x000fca00078ec0ff */
[----:B------:R-:W-:Y:S01]  /*14b0*/  IMAD.IADD R12, R12, 0x1, -R17 ;  /* 0x000000010c0c7824 */ /* 0x000fe200078e0a11 */
[----:B------:R-:W-:Y:S01]  /*14c0*/  LOP3.LUT R17, R13, 0xfffffffc, RZ, 0xc0, !PT ;  /* 0xfffffffc0d117812 */ /* 0x000fe200078ec0ff */
[----:B0-----:R-:W-:-:S03]  /*14d0*/  ULEA UR12, UR6, UR12, 0x18 ;  /* 0x0000000c060c7291 */ /* 0x001fc6000f8ec03f */
[--C-:B------:R-:W-:Y:S01]  /*14e0*/  SHF.R.S32.HI R13, RZ, 0x1f, R12.reuse ;  /* 0x0000001fff0d7819 */ /* 0x100fe2000001140c */
[----:B------:R-:W-:Y:S01]  /*14f0*/  USHF.L.U32 UR6, UR7, 0x3, URZ ;  /* 0x0000000307067899 */ /* 0x000fe2000800063f */
[C-C-:B------:R-:W-:Y:S01]  /*1500*/  IMAD R16, R23.reuse, -0x10, -R12.reuse ;  /* 0xfffffff017107824 */ /* 0x140fe200078e0a0c */
[----:B------:R-:W-:Y:S01]  /*1510*/  USEL UR7, URZ, 0x1, UP0 ;  /* 0x000000013f077887 */ /* 0x000fe20008000000 */
[----:B------:R-:W-:Y:S01]  /*1520*/  IMAD.IADD R14, R14, 0x1, -R17 ;  /* 0x000000010e0e7824 */ /* 0x000fe200078e0a11 */
[----:B------:R-:W-:Y:S01]  /*1530*/  ULOP3.LUT UR6, UR6, 0x8, URZ, 0xc0, !UPT ;  /* 0x0000000806067892 */ /* 0x000fe2000f8ec03f */
[----:B------:R-:W-:Y:S01]  /*1540*/  IMAD.WIDE R12, R23, 0x10, R12 ;  /* 0x00000010170c7825 */ /* 0x000fe200078e020c */
[----:B------:R-:W-:Y:S02]  /*1550*/  UIADD3 UR21, UR12, 0x60, URZ ;  /* 0x000000600c157890 */ /* 0x000fe4000fffe03f */
[----:B------:R-:W-:Y:S01]  /*1560*/  ULOP3.LUT UR22, UR6, 0x8, URZ, 0x3c, !UPT ;  /* 0x0000000806167892 */ /* 0x000fe2000f8e3c3f */
[----:B------:R-:W-:Y:S01]  /*1570*/  IMAD.U32 R150, RZ, RZ, UR7 ;  /* 0x00000007ff967e24 */ /* 0x000fe2000f8e00ff */
[----:B------:R-:W-:-:S02]  /*1580*/  ULOP3.LUT UR16, UR6, 0x18, URZ, 0x3c, !UPT ;  /* 0x0000001806107892 */ /* 0x000fc4000f8e3c3f */
[----:B------:R-:W-:Y:S01]  /*1590*/  ULEA UR15, UR15, UR21, 0x3 ;  /* 0x000000150f0f7291 */ /* 0x000fe2000f8e183f */
[----:B------:R-:W-:Y:S02]  /*15a0*/  ULDC UR6, c[0x0][0x284] ;  /* 0x0000a10000067ab9 */ /* 0x000fe40000000800 */
[----:B------:R-:W-:-:S09]  /*15b0*/  VIADD R16, R16, UR6 ;  /* 0x0000000610107c36 */ /* 0x000fd20008000000 */
.L_x_173:
[----:B------:R-:W-:Y:S01]  /*15c0*/  SHF.L.U32 R17, R150, 0x1f, RZ ;  /* 0x0000001f96117819 */ /* 0x000fe200000006ff */
[----:B------:R-:W0:Y:S01]  /*15d0*/  LDC R18, c[0x0][0x28c] ;  /* 0x0000a300ff127b82 */ /* 0x000e220000000800 */
[----:B------:R-:W-:Y:S01]  /*15e0*/  UMOV UR6, URZ ;  /* 0x0000003f00067c82 */ /* 0x000fe20008000000 */
[----:B------:R-:W-:Y:S01]  /*15f0*/  UMOV UR17, UR5 ;  /* 0x0000000500117c82 */ /* 0x000fe20008000000 */
[----:B-1----:R-:W1:Y:S01]  /*1600*/  SYNCS.PHASECHK.TRANS64.TRYWAIT P1, [UR15+-0x8], R17 ;  /* 0xfffff811ff0075a7 */ /* 0x002e62000802014f */
[----:B0-----:R-:W-:Y:S01]  /*1610*/  ISETP.GE.AND P2, PT, R18, 0x1, PT ;  /* 0x000000011200780c */ /* 0x001fe20003f46270 */
[----:B-1-34-:R-:W-:-:S12]  /*1620*/  @!P1 BRA `(.L_x_19) ;  /* 0x0000007800989947 */ /* 0x01afd80003800000 */
.L_x_196:
[----:B------:R-:W-:Y:S01]  /*1630*/  UMOV UR7, URZ ;  /* 0x0000003f00077c82 */ /* 0x000fe20008000000 */
[----:B------:R-:W-:Y:S01]  /*1640*/  UMOV UR8, URZ ;  /* 0x0000003f00087c82 */ /* 0x000fe20008000000 */
[----:B------:R-:W-:Y:S02]  /*1650*/  CS2R R88, SRZ ;  /* 0x0000000000587805 */ /* 0x000fe4000001ff00 */
[----:B------:R-:W-:Y:S01]  /*1660*/  CS2R R22, SRZ ;  /* 0x0000000000167805 */ /* 0x000fe2000001ff00 */
[----:B0-----:R-:W-:Y:S01]  /*1670*/  IMAD.MOV.U32 R17, RZ, RZ, RZ ;  /* 0x000000ffff117224 */ /* 0x001fe200078e00ff */
[----:B------:R-:W-:Y:S02]  /*1680*/  CS2R R90, SRZ ;  /* 0x00000000005a7805 */ /* 0x000fe4000001ff00 */
[----:B------:R-:W-:Y:S02]  /*1690*/  CS2R R92, SRZ ;  /* 0x00000000005c7805 */ /* 0x000fe4000001ff00 */
[----:B------:R-:W-:-:S02]  /*16a0*/  CS2R R94, SRZ ;  /* 0x00000000005e7805 */ /* 0x000fc4000001ff00 */
[----:B------:R-:W-:Y:S02]  /*16b0*/  CS2R R96, SRZ ;  /* 0x0000000000607805 */ /* 0x000fe4000001ff00 */
[----:B------:R-:W-:Y:S02]  /*16c0*/  CS2R R98, SRZ ;  /* 0x0000000000627805 */ /* 0x000fe4000001ff00 */
[----:B------:R-:W-:Y:S02]  /*16d0*/  CS2R R100, SRZ ;  /* 0x0000000000647805 */ /* 0x000fe4000001ff00 */
        /* <DEDUP_REMOVED lines=22> */
[----:B------:R-:W-:Y:S01]  /*1840*/  CS2R R146, SRZ ;  /* 0x0000000000927805 */ /* 0x000fe2000001ff00 */
[----:B------:R-:W-:Y:S01]  /*1850*/  IMAD.MOV.U32 R148, RZ, RZ, RZ ;  /* 0x000000ffff947224 */ /* 0x000fe200078e00ff */
[----:B------:R-:W-:Y:S01]  /*1860*/  CS2R R24, SRZ ;  /* 0x0000000000187805 */ /* 0x000fe2000001ff00 */
[----:B------:R-:W-:Y:S01]  /*1870*/  IMAD.U32 R151, RZ, RZ, UR4 ;  /* 0x00000004ff977e24 */ /* 0x000fe2000f8e00ff */
        /* <DEDUP_REMOVED lines=30> */
[----:B------:R-:W-:Y:S01]  /*1a60*/  CS2R R86, SRZ ;  /* 0x0000000000567805 */ /* 0x000fe2000001ff00 */
[----:B------:R-:W-:Y:S06]  /*1a70*/  @!P2 BRA `(.L_x_20) ;  /* 0x000000080028a947 */ /* 0x000fec0003800000 */
[----:B------:R-:W-:-:S13]  /*1a80*/  ISETP.NE.AND P2, PT, R149, 0x3, PT ;  /* 0x000000039500780c */ /* 0x000fda0003f45270 */
[----:B------:R-:W-:Y:S05]  /*1a90*/  @!P2 BRA `(.L_x_21) ;  /* 0x000000000004a947 */ /* 0x000fea0003800000 */
[----:B------:R-:W-:Y:S01]  /*1aa0*/  BPT.TRAP 0x1 ;  /* 0x000000040000795c */ /* 0x000fe20000300000 */
.L_x_21:
[----:B------:R-:W-:Y:S01]  /*1ab0*/  ULEA UR6, UR5, UR12, 0x3 ;  /* 0x0000000c05067291 */ /* 0x000fe2000f8e183f */
[----:B------:R-:W-:-:S05]  /*1ac0*/  IMAD.U32 R17, RZ, RZ, UR4 ;  /* 0x00000004ff117e24 */ /* 0x000fca000f8e00ff */
[----:B------:R-:W-:-:S04]  /*1ad0*/  SHF.L.U32 R17, R17, 0x1f, RZ ;  /* 0x0000001f11117819 */ /* 0x000fc800000006ff */
[----:B------:R0:W1:Y:S01]  /*1ae0*/  SYNCS.PHASECHK.TRANS64.TRYWAIT P1, [UR6], R17 ;  /* 0x00000011ff0075a7 */ /* 0x0000620008020146 */
[----:B------:R-:W-:Y:S05]  /*1af0*/  @!P2 BRA `(.L_x_22) ;  /* 0x000000000004a947 */ /* 0x000fea0003800000 */
[----:B------:R-:W-:Y:S01]  /*1b00*/  BPT.TRAP 0x1 ;  /* 0x000000040000795c */ /* 0x000fe20000300000 */
.L_x_22:
[----:B-1----:R-:W-:Y:S05]  /*1b10*/  @P1 BRA `(.L_x_23) ;  /* 0x0000000000081947 */ /* 0x002fea0003800000 */
[----:B------:R-:W1:Y:S02]  /*1b20*/  SYNCS.PHASECHK.TRANS64.TRYWAIT P1, [UR6], R17 ;  /* 0x00000011ff0075a7 */ /* 0x000e640008020146 */
[----:B-1----:R-:W-:Y:S05]  /*1b30*/  @!P1 BRA `(.L_x_24) ;  /* 0x00000074006c9947 */ /* 0x002fea0003800000 */
.L_x_23:
[----:B------:R-:W-:Y:S01]  /*1b40*/  UIADD3 UR7, UR12, 0x2980, URZ ;  /* 0x000029800c077890 */ /* 0x000fe2000fffe03f */
[----:B------:R-:W-:Y:S01]  /*1b50*/  WARPGROUP.ARRIVE ;  /* 0x00000000000079c5 */ /* 0x000fe20000000000 */
[----:B------:R-:W-:Y:S01]  /*1b60*/  UIADD3 UR6, UR12, 0x180, URZ ;  /* 0x000001800c067890 */ /* 0x000fe2000fffe03f */
[----:B------:R-:W-:Y:S01]  /*1b70*/  CS2R R88, SRZ ;  /* 0x0000000000587805 */ /* 0x000fe2000001ff00 */
[----:B------:R-:W-:Y:S01]  /*1b80*/  USHF.R.U32.HI UR7, URZ, 0x4, UR7 ;  /* 0x000000043f077899 */ /* 0x000fe20008011607 */
[----:B------:R-:W-:Y:S01]  /*1b90*/  CS2R R22, SRZ ;  /* 0x0000000000167805 */ /* 0x000fe2000001ff00 */
[----:B------:R-:W-:Y:S01]  /*1ba0*/  USHF.R.U32.HI UR6, URZ, 0x4, UR6 ;  /* 0x000000043f067899 */ /* 0x000fe20008011606 */
[----:B01----:R-:W-:Y:S01]  /*1bb0*/  IMAD.MOV.U32 R17, RZ, RZ, RZ ;  /* 0x000000ffff117224 */ /* 0x003fe200078e00ff */
[----:B------:R-:W-:Y:S01]  /*1bc0*/  ULOP3.LUT UR7, UR7, 0x3fff, URZ, 0xc0, !UPT ;  /* 0x00003fff07077892 */ /* 0x000fe2000f8ec03f */
[----:B------:R-:W-:Y:S01]  /*1bd0*/  CS2R R90, SRZ ;  /* 0x00000000005a7805 */ /* 0x000fe2000001ff00 */
[----:B------:R-:W-:Y:S01]  /*1be0*/  ULOP3.LUT UR6, UR6, 0x3fff, URZ, 0xc0, !UPT ;  /* 0x00003fff06067892 */ /* 0x000fe2000f8ec03f */
[----:B------:R-:W-:Y:S01]  /*1bf0*/  CS2R R92, SRZ ;  /* 0x00000000005c7805 */ /* 0x000fe2000001ff00 */
[----:B------:R-:W-:Y:S01]  /*1c00*/  ULOP3.LUT UR7, UR7, 0x10000, URZ, 0xfc, !UPT ;  /* 0x0001000007077892 */ /* 0x000fe2000f8efc3f */
[----:B------:R-:W-:Y:S01]  /*1c10*/  CS2R R94, SRZ ;  /* 0x00000000005e7805 */ /* 0x000fe2000001ff00 */
[----:B------:R-:W-:Y:S01]  /*1c20*/  ULOP3.LUT UR6, UR6, 0x10000, URZ, 0xfc, !UPT ;  /* 0x0001000006067892 */ /* 0x000fe2000f8efc3f */
[----:B------:R-:W-:Y:S01]  /*1c30*/  CS2R R96, SRZ ;  /* 0x0000000000607805 */ /* 0x000fe2000001ff00 */
[----:B------:R-:W-:Y:S01]  /*1c40*/  ULEA UR10, UR5, UR7, 0x8 ;  /* 0x00000007050a7291 */ /* 0x000fe2000f8e403f */
[----:B------:R-:W-:Y:S01]  /*1c50*/  CS2R R98, SRZ ;  /* 0x0000000000627805 */ /* 0x000fe2000001ff00 */
[----:B------:R-:W-:Y:S01]  /*1c60*/  ULEA UR8, UR5, UR6, 0x7 ;  /* 0x0000000605087291 */ /* 0x000fe2000f8e383f */
[----:B------:R-:W-:Y:S01]  /*1c70*/  CS2R R100, SRZ ;  /* 0x0000000000647805 */ /* 0x000fe2000001ff00 */
[----:B------:R-:W-:Y:S01]  /*1c80*/  ULDC UR7, c[0x0][0x50c] ;  /* 0x0001430000077ab9 */ /* 0x000fe20000000800 */
[----:B------:R-:W-:Y:S01]  /*1c90*/  UMOV UR9, 0xc0000010 ;  /* 0xc000001000097882 */ /* 0x000fe20000000000 */
[----:B------:R-:W-:Y:S01]  /*1ca0*/  UISETP.NE.AND UP0, UPT, UR7, 0x1, UPT ;  /* 0x000000010700788c */ /* 0x000fe2000bf05270 */
[----:B------:R-:W-:Y:S01]  /*1cb0*/  CS2R R102, SRZ ;  /* 0x0000000000667805 */ /* 0x000fe2000001ff00 */
[----:B------:R-:W-:Y:S01]  /*1cc0*/  UMOV UR11, 0xc0000010 ;  /* 0xc0000010000b7882 */ /* 0x000fe20000000000 */
[----:B------:R-:W-:Y:S01]  /*1cd0*/  UMOV UR6, 0x1 ;  /* 0x0000000100067882 */ /* 0x000fe20000000000 */
[----:B------:R-:W-:Y:S01]  /*1ce0*/  USEL UR7, URZ, 0x1, UP0 ;  /* 0x000000013f077887 */ /* 0x000fe20008000000 */
[----:B------:R-:W-:Y:S01]  /*1cf0*/  QGMMA.64x128x32.F32.E5M2.E5M2 R24, gdesc[UR8], RZ, !UPT, gsb0 ;  /* 0x01e00000081879f3 */ /* 0x000fe2000c0038ff */
[----:B------:R-:W-:-:S02]  /*1d00*/  CS2R R104, SRZ ;  /* 0x0000000000687805 */ /* 0x000fc4000001ff00 */
[----:B------:R-:W-:Y:S02]  /*1d10*/  CS2R R106, SRZ ;  /* 0x00000000006a7805 */ /* 0x000fe4000001ff00 */
[----:B------:R-:W-:Y:S02]  /*1d20*/  CS2R R108, SRZ ;  /* 0x00000000006c7805 */ /* 0x000fe4000001ff00 */
[----:B------:R-:W-:Y:S02]  /*1d30*/  CS2R R110, SRZ ;  /* 0x00000000006e7805 */ /* 0x000fe4000001ff00 */
[----:B------:R-:W-:Y:S02]  /*1d40*/  ISETP.NE.AND P1, PT, RZ, UR7, PT ;  /* 0x00000007ff007c0c */ /* 0x000fe4000bf25270 */
        /* <DEDUP_REMOVED lines=18> */
[----:B------:R-:W-:Y:S01]  /*1e70*/  IMAD.MOV.U32 R148, RZ, RZ, RZ ;  /* 0x000000ffff947224 */ /* 0x000fe200078e00ff */
[----:B------:R-:W-:Y:S06]  /*1e80*/  @!P1 BRA `(.L_x_25) ;  /* 0x0000000400089947 */ /* 0x000fec0003800000 */
[----:B------:R-:W-:Y:S02]  /*1e90*/  WARPGROUP.DEPBAR.LE gsb0, 0x0 ;  /* 0x00008000000079c5 */ /* 0x000fe40000010000 */
[----:B------:R-:W-:-:S01]  /*1ea0*/  FADD R147, RZ, R24 ;  /* 0x00000018ff937221 */ /* 0x000fc20000000000 */
[----:B------:R-:W-:Y:S01]  /*1eb0*/  FADD R148, RZ, R25 ;  /* 0x00000019ff947221 */ /* 0x000fe20000000000 */
        /* <DEDUP_REMOVED lines=62> */
[----:B------:R-:W-:-:S06]  /*22a0*/  UMOV UR6, URZ ;  /* 0x0000003f00067c82 */ /* 0x000fcc0008000000 */
.L_x_25:
[----:B------:R-:W-:-:S04]  /*22b0*/  UIADD3 UR17, UR5, 0x1, URZ ;  /* 0x0000000105117890 */ /* 0x000fc8000fffe03f */
[----:B------:R-:W-:-:S04]  /*22c0*/  UISETP.NE.AND UP0, UPT, UR17, 0x5, UPT ;  /* 0x000000051100788c */ /* 0x000fc8000bf05270 */
[----:B------:R-:W-:Y:S02]  /*22d0*/  USEL UR8, URZ, 0x1, UP0 ;  /* 0x000000013f087887 */ /* 0x000fe40008000000 */
[----:B------:R-:W-:Y:S02]  /*22e0*/  USEL UR17, UR17, URZ, UP0 ;  /* 0x0000003f11117287 */ /* 0x000fe40008000000 */
[----:B------:R-:W-:-:S06]  /*22f0*/  ULOP3.LUT UR8, UR4, UR8, URZ, 0x3c, !UPT ;  /* 0x0000000804087292 */ /* 0x000fcc000f8e3c3f */
[----:B------:R-:W-:Y:S01]  /*2300*/  IMAD.U32 R151, RZ, RZ, UR8 ;  /* 0x00000008ff977e24 */ /* 0x000fe2000f8e00ff */
[----:B------:R-:W-:-:S06]  /*2310*/  UMOV UR8, 0x1 ;  /* 0x0000000100087882 */ /* 0x000fcc0000000000 */
.L_x_20:
[----:B------:R-:W-:-:S06]  /*2320*/  UISETP.GE.AND UP0, UPT, UR14, 0x1, UPT ;  /* 0x000000010e00788c */ /* 0x000fcc000bf06270 */
[----:B------:R-:W-:-:S13]  /*2330*/  PLOP3.LUT P1, PT, PT, PT, UP0, 0x80, 0x0 ;  /* 0x000000000000781c */ /* 0x000fda0003f2f008 */
[----:B------:R-:W-:Y:S05]  /*2340*/  @!P1 BRA `(.L_x_26) ;  /* 0x0000000400f09947 */ /* 0x000fea0003800000 */
[----:B------:R-:W-:Y:S01]  /*2350*/  IMAD.U32 R18, RZ, RZ, UR14 ;  /* 0x0000000eff127e24 */ /* 0x000fe2000f8e00ff */
[----:B------:R-:W-:Y:S01]  /*2360*/  ULDC UR23, c[0x0][0x50c] ;  /* 0x0001430000177ab9 */ /* 0x000fe20000000800 */
[----:B------:R-:W-:-:S07]  /*2370*/  IMAD.U32 R19, RZ, RZ, UR5 ;  /* 0x00000005ff137e24 */ /* 0x000fce000f8e00ff */
.L_x_34:
[----:B------:R-:W-:-:S13]  /*2380*/  ISETP.NE.AND P2, PT, R149, 0x3, PT ;  /* 0x000000039500780c */ /* 0x000fda0003f45270 */
[----:B0-----:R-:W-:Y:S05]  /*2390*/  @!P2 BRA `(.L_x_27) ;  /* 0x000000000004a947 */ /* 0x001fea0003800000 */
[----:B------:R-:W-:Y:S01]  /*23a0*/  BPT.TRAP 0x1 ;  /* 0x000000040000795c */ /* 0x000fe20000300000 */
.L_x_27:
[----:B------:R-:W-:Y:S01]  /*23b0*/  ULEA UR9, UR17, UR12, 0x3 ;  /* 0x0000000c11097291 */ /* 0x000fe2000f8e183f */
[----:B------:R-:W-:-:S08]  /*23c0*/  SHF.L.U32 R20, R151, 0x1f, RZ ;  /* 0x0000001f97147819 */ /* 0x000fd000000006ff */
[----:B------:R0:W1:Y:S01]  /*23d0*/  SYNCS.PHASECHK.TRANS64.TRYWAIT P1, [UR9], R20 ;  /* 0x00000014ff0075a7 */ /* 0x0000620008020149 */
[----:B------:R-:W-:Y:S05]  /*23e0*/  @!P2 BRA `(.L_x_28) ;  /* 0x000000000004a947 */ /* 0x000fea0003800000 */
[----:B------:R-:W-:Y:S01]  /*23f0*/  BPT.TRAP 0x1 ;  /* 0x000000040000795c */ /* 0x000fe20000300000 */
.L_x_28:
[----:B-1----:R-:W-:Y:S05]  /*2400*/  @P1 BRA `(.L_x_29) ;  /* 0x0000000000081947 */ /* 0x002fea0003800000 */
[----:B------:R-:W1:Y:S02]  /*2410*/  SYNCS.PHASECHK.TRANS64.TRYWAIT P1, [UR9], R20 ;  /* 0x00000014ff0075a7 */ /* 0x000e640008020149 */
[----:B-1----:R-:W-:Y:S05]  /*2420*/  @!P1 BRA `(.L_x_30) ;  /* 0x0000006c00489947 */ /* 0x002fea0003800000 */
.L_x_29:
[----:B------:R-:W-:Y:S01]  /*2430*/  UIADD3 UR9, UR12, 0x180, URZ ;  /* 0x000001800c097890 */ /* 0x000fe2000fffe03f */
[----:B------:R-:W-:Y:S01]  /*2440*/  WARPGROUP.ARRIVE ;  /* 0x00000000000079c5 */ /* 0x000fe20000000000 */
[----:B------:R-:W-:Y:S02]  /*2450*/  UIADD3 UR10, UR12, 0x2980, URZ ;  /* 0x000029800c0a7890 */ /* 0x000fe4000fffe03f */
[----:B------:R-:W-:Y:S02]  /*2460*/  UISETP.NE.AND UP0, UPT, UR7, URZ, UPT ;  /* 0x0000003f0700728c */ /* 0x000fe4000bf05270 */
[----:B------:R-:W-:Y:S02]  /*2470*/  USHF.R.U32.HI UR9, URZ, 0x4, UR9 ;  /* 0x000000043f097899 */ /* 0x000fe40008011609 */
[----:B------:R-:W-:Y:S02]  /*2480*/  USHF.R.U32.HI UR10, URZ, 0x4, UR10 ;  /* 0x000000043f0a7899 */ /* 0x000fe4000801160a */
[----:B------:R-:W-:-:S02]  /*2490*/  USEL UR8, UR8, URZ, !UP0 ;  /* 0x0000003f08087287 */ /* 0x000fc4000c000000 */
[----:B------:R-:W-:Y:S02]  /*24a0*/  ULOP3.LUT UR9, UR9, 0x3fff, URZ, 0xc0, !UPT ;  /* 0x00003fff09097892 */ /* 0x000fe4000f8ec03f */
[----:B------:R-:W-:Y:S02]  /*24b0*/  ULOP3.LUT UR10, UR10, 0x3fff, URZ, 0xc0, !UPT ;  /* 0x00003fff0a0a7892 */ /* 0x000fe4000f8ec03f */
[----:B------:R-:W-:Y:S02]  /*24c0*/  UISETP.NE.U32.AND UP0, UPT, UR8, URZ, UPT ;  /* 0x0000003f0800728c */ /* 0x000fe4000bf05070 */
[----:B------:R-:W-:Y:S02]  /*24d0*/  ULOP3.LUT UR8, UR9, 0x10000, URZ, 0xfc, !UPT ;  /* 0x0001000009087892 */ /* 0x000fe4000f8efc3f */
[----:B------:R-:W-:Y:S02]  /*24e0*/  ULOP3.LUT UR10, UR10, 0x10000, URZ, 0xfc, !UPT ;  /* 0x000100000a0a7892 */ /* 0x000fe4000f8efc3f */
[----:B------:R-:W-:-:S02]  /*24f0*/  ULEA UR8, UR17, UR8, 0x7 ;  /* 0x0000000811087291 */ /* 0x000fc4000f8e383f */
[----:B------:R-:W-:Y:S01]  /*2500*/  ULEA UR10, UR17, UR10, 0x8 ;  /* 0x0000000a110a7291 */ /* 0x000fe2000f8e403f */
[----:B------:R-:W-:Y:S01]  /*2510*/  UMOV UR9, 0xc0000010 ;  /* 0xc000001000097882 */ /* 0x000fe20000000000 */
[----:B------:R-:W-:Y:S01]  /*2520*/  UMOV UR11, 0xc0000010 ;  /* 0xc0000010000b7882 */ /* 0x000fe20000000000 */
[----:B------:R-:W-:-:S06]  /*2530*/  UIADD3 UR6, UR6, 0x1, URZ ;  /* 0x0000000106067890 */ /* 0x000fcc000fffe03f */
[----:B------:R-:W-:Y:S01]  /*2540*/  QGMMA.64x128x32.F32.E5M2.E5M2 R24, gdesc[UR8], R24, UP0, gsb0 ;  /* 0x01e00000081879f3 */ /* 0x000fe2000b803818 */
[----:B------:R-:W-:-:S04]  /*2550*/  UISETP.NE.AND UP0, UPT, UR6, UR23, UPT ;  /* 0x000000170600728c */ /* 0x000fc8000bf05270 */
[----:B------:R-:W-:-:S06]  /*2560*/  USEL UR7, URZ, 0x1, UP0 ;  /* 0x000000013f077887 */ /* 0x000fcc0008000000 */
[----:B------:R-:W-:Y:S01]  /*2570*/  ISETP.NE.AND P1, PT, RZ, UR7, PT ;  /* 0x00000007ff007c0c */ /* 0x000fe2000bf25270 */
[----:B------:R-:W-:-:S12]  /*2580*/  WARPGROUP.DEPBAR.LE gsb0, 0x1 ;  /* 0x00008000000079c5 */ /* 0x000fd80000010100 */
[----:B------:R-:W-:Y:S05]  /*2590*/  @!P1 BRA `(.L_x_31) ;  /* 0x0000000400089947 */ /* 0x000fea0003800000 */
[----:B------:R-:W-:Y:S02]  /*25a0*/  WARPGROUP.DEPBAR.LE gsb0, 0x0 ;  /* 0x00008000000079c5 */ /* 0x000fe40000010000 */
[----:B------:R-:W-:-:S01]  /*25b0*/  FADD R147, R24, R147 ;  /* 0x0000009318937221 */ /* 0x000fc20000000000 */
[----:B------:R-:W-:Y:S01]  /*25c0*/  FADD R148, R25, R148 ;  /* 0x0000009419947221 */ /* 0x000fe20000000000 */
        /* <DEDUP_REMOVED lines=62> */
[----:B------:R-:W-:-:S06]  /*29b0*/  UMOV UR6, URZ ;  /* 0x0000003f00067c82 */ /* 0x000fcc0008000000 */
.L_x_31:
[----:B------:R-:W-:Y:S05]  /*29c0*/  @!P2 BRA `(.L_x_32) ;  /* 0x000000000004a947 */ /* 0x000fea0003800000 */
[----:B------:R-:W-:Y:S01]  /*29d0*/  BPT.TRAP 0x1 ;  /* 0x000000040000795c */ /* 0x000fe20000300000 */
.L_x_32:
[----:B01----:R-:W-:Y:S02]  /*29e0*/  @P0 LEA R20, R19, UR12, 0x3 ;  /* 0x0000000c13140c11 */ /* 0x003fe4000f8e18ff */
[----:B------:R-:W-:-:S03]  /*29f0*/  ISETP.GT.U32.AND P1, PT, R7, 0x1, PT ;  /* 0x000000010700780c */ /* 0x000fc60003f24070 */
[----:B------:R-:W-:-:S05]  /*2a00*/  @P0 VIADD R21, R20, 0x28 ;  /* 0x0000002814150836 */ /* 0x000fca0000000000 */
[----:B------:R-:W-:-:S04]  /*2a10*/  @P0 PRMT R21, R10, 0x654, R21 ;  /* 0x000006540a150816 */ /* 0x000fc80000000015 */
[----:B------:R0:W-:Y:S01]  /*2a20*/  @P0 SYNCS.ARRIVE.TRANS64.RED.A1T0 RZ, [R21+URZ], RZ ;  /* 0x000000ff15ff09a7 */ /* 0x0001e2000810043f */
[----:B------:R-:W-:Y:S05]  /*2a30*/  @P1 BRA `(.L_x_33) ;  /* 0x0000000000041947 */ /* 0x000fea0003800000 */
[----:B------:R-:W-:Y:S01]  /*2a40*/  BPT.TRAP 0x1 ;  /* 0x000000040000795c */ /* 0x000fe20000300000 */
.L_x_33:
[----:B------:R-:W-:Y:S01]  /*2a50*/  UIADD3 UR17, UR17, 0x1, URZ ;  /* 0x0000000111117890 */ /* 0x000fe2000fffe03f */
[C---:B------:R-:W-:Y:S01]  /*2a60*/  ISETP.GT.AND P2, PT, R18.reuse, 0x1, PT ;  /* 0x000000011200780c */ /* 0x040fe20003f44270 */
[----:B------:R-:W-:Y:S02]  /*2a70*/  VIADD R19, R19, 0x1 ;  /* 0x0000000113137836 */ /* 0x000fe40000000000 */
[----:B------:R-:W-:Y:S01]  /*2a80*/  UISETP.NE.AND UP0, UPT, UR17, 0x5, UPT ;  /* 0x000000051100788c */ /* 0x000fe2000bf05270 */
[----:B------:R-:W-:Y:S02]  /*2a90*/  VIADD R18, R18, 0xffffffff ;  /* 0xffffffff12127836 */ /* 0x000fe40000000000 */
[C---:B------:R-:W-:Y:S01]  /*2aa0*/  ISETP.NE.AND P1, PT, R19.reuse, 0x5, PT ;  /* 0x000000051300780c */ /* 0x040fe20003f25270 */
[----:B------:R-:W-:Y:S02]  /*2ab0*/  USEL UR8, URZ, 0x1, UP0 ;  /* 0x000000013f087887 */ /* 0x000fe40008000000 */
[----:B------:R-:W-:Y:S01]  /*2ac0*/  USEL UR17, UR17, URZ, UP0 ;  /* 0x0000003f11117287 */ /* 0x000fe20008000000 */
[----:B------:R-:W-:-:S03]  /*2ad0*/  SEL R19, R19, RZ, P1 ;  /* 0x000000ff13137207 */ /* 0x000fc60000800000 */
[----:B------:R-:W-:Y:S01]  /*2ae0*/  LOP3.LUT R151, R151, UR8, RZ, 0x3c, !PT ;  /* 0x0000000897977c12 */ /* 0x000fe2000f8e3cff */
[----:B------:R-:W-:Y:S01]  /*2af0*/  UMOV UR8, 0x1 ;  /* 0x0000000100087882 */ /* 0x000fe20000000000 */
[----:B------:R-:W-:Y:S06]  /*2b00*/  @P2 BRA `(.L_x_34) ;  /* 0xfffffff8001c2947 */ /* 0x000fec000383ffff */
.L_x_26:
[----:B------:R-:W-:Y:S01]  /*2b10*/  UISETP.NE.AND UP0, UPT, UR6, URZ, UPT ;  /* 0x0000003f0600728c */ /* 0x000fe2000bf05270 */
[----:B------:R-:W1:Y:S01]  /*2b20*/  LDC R18, c[0x0][0x28c] ;  /* 0x0000a300ff127b82 */ /* 0x000e620000000800 */
[----:B------:R-:W-:Y:S02]  /*2b30*/  IMAD.U32 R19, RZ, RZ, UR22 ;  /* 0x00000016ff137e24 */ /* 0x000fe4000f8e00ff */
[----:B------:R-:W-:-:S06]  /*2b40*/  USEL UR6, URZ, 0x1, !UP0 ;  /* 0x000000013f067887 */ /* 0x000fcc000c000000 */
[----:B------:R-:W-:-:S13]  /*2b50*/  ISETP.NE.AND P1, PT, RZ, UR6, PT ;  /* 0x00000006ff007c0c */ /* 0x000fda000bf25270 */
[----:B------:R-:W-:Y:S05]  /*2b60*/  @!P1 BRA `(.L_x_35) ;  /* 0x0000000400049947 */ /* 0x000fea0003800000 */
[----:B------:R-:W-:Y:S02]  /*2b70*/  WARPGROUP.DEPBAR.LE gsb0, 0x0 ;  /* 0x00008000000079c5 */ /* 0x000fe40000010000 */
[----:B------:R-:W-:Y:S01]  /*2b80*/  FADD R147, R24, R147 ;  /* 0x0000009318937221 */ /* 0x000fe20000000000 */
        /* <DEDUP_REMOVED lines=62> */
[----:B------:R-:W-:-:S07]  /*2f70*/  FADD R88, R88, R87 ;  /* 0x0000005758587221 */ /* 0x000fce0000000000 */
.L_x_35:
[----:B-1----:R-:W-:Y:S01]  /*2f80*/  ISETP.GE.AND P1, PT, R18, 0x1, PT ;  /* 0x000000011200780c */ /* 0x002fe20003f26270 */
[----:B------:R1:W-:Y:S01]  /*2f90*/  SYNCS.ARRIVE.TRANS64.A1T0 RZ, [R19+UR21], RZ ;  /* 0x000000ff13ff79a7 */ /* 0x0003e20008100015 */
[----:B------:R-:W-:-:S11]  /*2fa0*/  WARPGROUP.DEPBAR.LE gsb0, 0x0 ;  /* 0x00008000000079c5 */ /* 0x000fd60000010000 */
[----:B------:R-:W-:Y:S05]  /*2fb0*/  @!P1 BRA `(.L_x_36) ;  /* 0x0000000000449947 */ /* 0x000fea0003800000 */
[----:B------:R-:W-:-:S13]  /*2fc0*/  ISETP.NE.AND P1, PT, R149, 0x3, PT ;  /* 0x000000039500780c */ /* 0x000fda0003f25270 */
[----:B------:R-:W-:Y:S05]  /*2fd0*/  @!P1 BRA `(.L_x_37) ;  /* 0x0000000000049947 */ /* 0x000fea0003800000 */
[----:B------:R-:W-:Y:S01]  /*2fe0*/  BPT.TRAP 0x1 ;  /* 0x000000040000795c */ /* 0x000fe20000300000 */
.L_x_37:
[----:B------:R-:W-:Y:S01]  /*2ff0*/  VOTEU.ANY UP0, P0 ;  /* 0x00000000003f7886 */ /* 0x000fe20000000100 */
[----:B------:R-:W-:-:S04]  /*3000*/  ISETP.GT.U32.AND P1, PT, R7, 0x1, PT ;  /* 0x000000010700780c */ /* 0x000fc80003f24070 */
[----:B------:R-:W-:-:S06]  /*3010*/  @UP0 UIADD3 UR6, UR14, UR5, URZ ;  /* 0x000000050e060290 */ /* 0x000fcc000fffe03f */
[----:B------:R-:W-:Y:S02]  /*3020*/  IMAD.U32 R18, RZ, RZ, UR6 ;  /* 0x00000006ff127e24 */ /* 0x000fe4000f8e00ff */
[----:B0-----:R-:W-:Y:S02]  /*3030*/  IMAD.U32 R21, RZ, RZ, UR6 ;  /* 0x00000006ff157e24 */ /* 0x001fe4000f8e00ff */
[----:B-1----:R-:W-:-:S05]  /*3040*/  @P0 IMAD.WIDE.U32 R18, R18, -0x33333333, RZ ;  /* 0xcccccccd12120825 */ /* 0x002fca00078e00ff */
[----:B------:R-:W-:-:S05]  /*3050*/  @P0 SHF.R.U32.HI R18, RZ, 0x2, R19 ;  /* 0x00000002ff120819 */ /* 0x000fca0000011613 */
[----:B------:R-:W-:-:S05]  /*3060*/  @P0 IMAD R18, R18, -0x5, R21 ;  /* 0xfffffffb12120824 */ /* 0x000fca00078e0215 */
[----:B------:R-:W-:-:S05]  /*3070*/  @P0 LEA R18, R18, UR12, 0x3 ;  /* 0x0000000c12120c11 */ /* 0x000fca000f8e18ff */
[----:B------:R-:W-:-:S05]  /*3080*/  @P0 VIADD R19, R18, 0x28 ;  /* 0x0000002812130836 */ /* 0x000fca0000000000 */
[----:B------:R-:W-:-:S04]  /*3090*/  @P0 PRMT R19, R10, 0x654, R19 ;  /* 0x000006540a130816 */ /* 0x000fc80000000013 */
[----:B------:R4:W-:Y:S01]  /*30a0*/  @P0 SYNCS.ARRIVE.TRANS64.RED.A1T0 RZ, [R19+URZ], RZ ;  /* 0x000000ff13ff09a7 */ /* 0x0009e2000810043f */
[----:B------:R-:W-:Y:S05]  /*30b0*/  @P1 BRA `(.L_x_36) ;  /* 0x0000000000041947 */ /* 0x000fea0003800000 */
[----:B------:R-:W-:Y:S01]  /*30c0*/  BPT.TRAP 0x1 ;  /* 0x000000040000795c */ /* 0x000fe20000300000 */
.L_x_36:
[----:B------:R-:W-:Y:S01]  /*30d0*/  SHF.L.U32 R18, R150, 0x1f, RZ ;  /* 0x0000001f96127819 */ /* 0x000fe200000006ff */
[----:B------:R-:W-:Y:S01]  /*30e0*/  UIADD3 UR5, UR20, UR5, URZ ;  /* 0x0000000514057290 */ /* 0x000fe2000fffe03f */
[----:B------:R-:W0:Y:S01]  /*30f0*/  LDC R31, c[0x0][0x288] ;  /* 0x0000a200ff1f7b82 */ /* 0x000e220000000800 */
[----:B------:R-:W-:Y:S01]  /*3100*/  UISETP.GE.U32.AND UP1, UPT, UR20, 0x5, UPT ;  /* 0x000000051400788c */ /* 0x000fe2000bf26070 */
[----:B------:R-:W-:Y:S01]  /*3110*/  IMAD.SHL.U32 R26, R14, 0x2, RZ ;  /* 0x000000020e1a7824 */ /* 0x000fe200078e00ff */
[----:B------:R-:W-:Y:S02]  /*3120*/  UISETP.GT.U32.AND UP0, UPT, UR5, 0x4, UPT ;  /* 0x000000040500788c */ /* 0x000fe4000bf04070 */
[----:B------:R-:W-:Y:S02]  /*3130*/  UIMAD.WIDE.U32 UR6, UR5, -0x33333333, URZ ;  /* 0xcccccccd050678a5 */ /* 0x000fe4000f8e003f */
[----:B------:R-:W-:Y:S01]  /*3140*/  UISETP.LT.U32.AND UP0, UPT, UR20, 0x5, UP0 ;  /* 0x000000051400788c */ /* 0x000fe20008701070 */
[----:B------:R-:W2:Y:S01]  /*3150*/  SYNCS.PHASECHK.TRANS64.TRYWAIT P1, [UR15+0x8], R18 ;  /* 0x00000812ff0075a7 */ /* 0x000ea2000802014f */
[----:B------:R-:W-:Y:S01]  /*3160*/  USHF.R.U32.HI UR6, URZ, 0x2, UR7 ;  /* 0x000000023f067899 */ /* 0x000fe20008011607 */
[----:B------:R-:W-:Y:S01]  /*3170*/  SHF.R.S32.HI R27, RZ, 0x1f, R26 ;  /* 0x0000001fff1b7819 */ /* 0x000fe2000001141a */
[----:B------:R-:W-:-:S02]  /*3180*/  USEL UR8, URZ, 0x1, !UP0 ;  /* 0x000000013f087887 */ /* 0x000fc4000c000000 */
[----:B------:R-:W-:Y:S02]  /*3190*/  UIMAD UR5, UR6, -0x5, UR5 ;  /* 0xfffffffb060578a4 */ /* 0x000fe4000f8e0205 */
[----:B------:R-:W-:-:S04]  /*31a0*/  ULOP3.LUT UR4, UR4, UR8, URZ, 0x3c, !UPT ;  /* 0x0000000804047292 */ /* 0x000fc8000f8e3c3f */
[----:B------:R-:W-:Y:S01]  /*31b0*/  @UP1 ULOP3.LUT UR4, UR4, 0x1, UR6, 0x78, !UPT ;  /* 0x0000000104041892 */ /* 0x000fe2000f8e7806 */
[----:B0-2---:R-:W-:Y:S11]  /*31c0*/  @!P1 BRA `(.L_x_38) ;  /* 0x0000005c00f89947 */ /* 0x005ff60003800000 */
.L_x_197:
[----:B------:R-:W-:Y:S01]  /*31d0*/  IMAD.SHL.U32 R33, R5, 0x80, RZ ;  /* 0x0000008005217824 */ /* 0x000fe200078e00ff */
[----:B------:R-:W-:Y:S01]  /*31e0*/  ULDC UR8, c[0x0][0x284] ;  /* 0x0000a10000087ab9 */ /* 0x000fe20000000800 */
[----:B------:R-:W-:Y:S01]  /*31f0*/  IMAD.SHL.U32 R5, R6, 0x40, RZ ;  /* 0x0000004006057824 */ /* 0x000fe200078e00ff */
[----:B------:R-:W-:Y:S01]  /*3200*/  SHF.R.S32.HI R32, RZ, 0x1f, R4 ;  /* 0x0000001fff207819 */ /* 0x000fe20000011404 */
[----:B------:R-:W-:Y:S01]  /*3210*/  ULDC.64 UR6, c[0x0][0x5d0] ;  /* 0x0001740000067ab9 */ /* 0x000fe20000000a00 */
[----:B------:R-:W-:Y:S01]  /*3220*/  SHF.R.S32.HI R30, RZ, 0x1f, R33 ;  /* 0x0000001fff1e7819 */ /* 0x000fe20000011421 */
[----:B01--4-:R-:W-:Y:S01]  /*3230*/  IMAD.WIDE.U32 R18, R4, UR6, R26 ;  /* 0x0000000604127c25 */ /* 0x013fe2000f8e001a */
[----:B------:R-:W-:-:S03]  /*3240*/  ISETP.GE.AND P1, PT, R5, UR8, PT ;  /* 0x0000000805007c0c */ /* 0x000fc6000bf26270 */
[----:B------:R-:W-:Y:S01]  /*3250*/  IMAD R21, R32, UR6, RZ ;  /* 0x0000000620157c24 */ /* 0x000fe2000f8e02ff */
[C---:B------:R-:W-:Y:S02]  /*3260*/  ISETP.GE.OR P1, PT, R33.reuse, R31, P1 ;  /* 0x0000001f2100720c */ /* 0x040fe40000f26670 */
[----:B------:R-:W-:Y:S01]  /*3270*/  IADD3 R18, P2, R33, R18, RZ ;  /* 0x0000001221127210 */ /* 0x000fe20007f5e0ff */
[----:B------:R-:W-:-:S05]  /*3280*/  IMAD R21, R4, UR7, R21 ;  /* 0x0000000704157c24 */ /* 0x000fca000f8e0215 */
[----:B------:R-:W-:-:S05]  /*3290*/  IADD3.X R19, R30, R19, R21, P2, !PT ;  /* 0x000000131e137210 */ /* 0x000fca00017fe415 */
[----:B------:R-:W-:Y:S05]  /*32a0*/  @P1 BRA `(.L_x_39) ;  /* 0x0000004400b81947 */ /* 0x000fea0003800000 */
[----:B------:R-:W0:Y:S01]  /*32b0*/  LDC.64 R28, c[0x0][0x5c8] ;  /* 0x00017200ff1c7b82 */ /* 0x000e220000000a00 */
[----:B------:R-:W-:Y:S01]  /*32c0*/  IMAD.WIDE R24, R6, 0x40, R12 ;  /* 0x0000004006187825 */ /* 0x000fe200078e020c */
[----:B------:R-:W-:Y:S01]  /*32d0*/  ULDC.64 UR6, c[0x0][0x5c0] ;  /* 0x0001700000067ab9 */ /* 0x000fe20000000a00 */
[----:B------:R-:W-:Y:S02]  /*32e0*/  BSSY B0, `(.L_x_39) ;  /* 0x000046a000007945 */ /* 0x000fe40003800000 */
[-C--:B0-----:R-:W-:Y:S02]  /*32f0*/  IMAD R6, R25, R28.reuse, RZ ;  /* 0x0000001c19067224 */ /* 0x081fe400078e02ff */
[----:B------:R-:W-:-:S04]  /*3300*/  IMAD.WIDE.U32 R18, R24, R28, R18 ;  /* 0x0000001c18127225 */ /* 0x000fc800078e0012 */
[----:B------:R-:W-:Y:S01]  /*3310*/  IMAD R21, R24, R29, R6 ;  /* 0x0000001d18157224 */ /* 0x000fe200078e0206 */
[----:B------:R-:W-:Y:S02]  /*3320*/  LEA R6, P1, R28, R18, 0x3 ;  /* 0x000000121c067211 */ /* 0x000fe400078218ff */
[----:B------:R-:W-:Y:S01]  /*3330*/  IADD3 R20, P2, R18, UR6, RZ ;  /* 0x0000000612147c10 */ /* 0x000fe2000ff5e0ff */
[----:B------:R-:W-:Y:S01]  /*3340*/  IMAD.IADD R21, R19, 0x1, R21 ;  /* 0x0000000113157824 */ /* 0x000fe200078e0215 */
[----:B------:R-:W-:Y:S01]  /*3350*/  IADD3 R18, P4, R6, UR6, RZ ;  /* 0x0000000606127c10 */ /* 0x000fe2000ff9e0ff */
[----:B------:R-:W-:Y:S02]  /*3360*/  IMAD R6, R14, -0x2, R31 ;  /* 0xfffffffe0e067824 */ /* 0x000fe400078e021f */
[----:B------:R-:W-:Y:S01]  /*3370*/  IMAD.IADD R31, R16, 0x1, -R5 ;  /* 0x00000001101f7824 */ /* 0x000fe200078e0a05 */
[----:B------:R-:W-:Y:S01]  /*3380*/  LEA.HI.X R19, R28, R21, R29, 0x3, P1 ;  /* 0x000000151c137211 */ /* 0x000fe200008f1c1d */
[----:B------:R-:W-:Y:S01]  /*3390*/  IMAD.IADD R6, R6, 0x1, -R33 ;  /* 0x0000000106067824 */ /* 0x000fe200078e0a21 */
[----:B---3-5:R-:W-:-:S02]  /*33a0*/  FSETP.NEU.AND P1, PT, R15, RZ, PT ;  /* 0x000000ff0f00720b */ /* 0x028fc40003f2d000 */
[----:B------:R-:W-:Y:S02]  /*33b0*/  IADD3.X R21, R21, UR7, RZ, P2, !PT ;  /* 0x0000000715157c10 */ /* 0x000fe400097fe4ff */
[----:B------:R-:W-:-:S09]  /*33c0*/  IADD3.X R19, R19, UR7, RZ, P4, !PT ;  /* 0x0000000713137c10 */ /* 0x000fd2000a7fe4ff */
[----:B------:R-:W-:Y:S05]  /*33d0*/  @!P1 BRA `(.L_x_40) ;  /* 0x0000003400609947 */ /* 0x000fea0003800000 */
[----:B------:R-:W-:Y:S01]  /*33e0*/  ULDC.64 UR6, c[0x0][0x5b8] ;  /* 0x00016e0000067ab9 */ /* 0x000fe20000000a00 */
[----:B------:R-:W-:Y:S01]  /*33f0*/  ULDC.64 UR8, c[0x0][0x5a8] ;  /* 0x00016a0000087ab9 */ /* 0x000fe20000000a00 */
[----:B------:R-:W-:Y:S01]  /*3400*/  IMAD.WIDE.U32 R26, R4, UR6, R26 ;  /* 0x00000006041a7c25 */ /* 0x000fe2000f8e001a */
[----:B------:R-:W-:Y:S01]  /*3410*/  BSSY B1, `(.L_x_41) ;  /* 0x0000010000017945 */ /* 0x000fe20003800000 */
[----:B------:R-:W-:Y:S02]  /*3420*/  PRMT R28, RZ, 0x7610, R28 ;  /* 0x00007610ff1c7816 */ /* 0x000fe4000000001c */
[----:B------:R-:W-:Y:S01]  /*3430*/  IMAD R5, R32, UR6, RZ ;  /* 0x0000000620057c24 */ /* 0x000fe2000f8e02ff */
[----:B------:R-:W-:-:S03]  /*3440*/  IADD3 R26, P1, R33, R26, RZ ;  /* 0x0000001a211a7210 */ /* 0x000fc60007f3e0ff */
[----:B------:R-:W-:Y:S01]  /*3450*/  IMAD R5, R4, UR7, R5 ;  /* 0x0000000704057c24 */ /* 0x000fe2000f8e0205 */
[----:B------:R-:W-:Y:S02]  /*3460*/  ULDC.64 UR6, c[0x0][0x5b0] ;  /* 0x00016c0000067ab9 */ /* 0x000fe40000000a00 */
[----:B------:R-:W-:Y:S02]  /*3470*/  IMAD R29, R25, UR6, RZ ;  /* 0x00000006191d7c24 */ /* 0x000fe4000f8e02ff */
[----:B------:R-:W-:Y:S02]  /*3480*/  IADD3.X R27, R30, R27, R5, P1, !PT ;  /* 0x0000001b1e1b7210 */ /* 0x000fe40000ffe405 */
[----:B------:R-:W-:Y:S01]  /*3490*/  ISETP.GE.AND P1, PT, R31, 0x1, PT ;  /* 0x000000011f00780c */ /* 0x000fe20003f26270 */
[C---:B------:R-:W-:Y:S02]  /*34a0*/  IMAD R29, R24.reuse, UR7, R29 ;  /* 0x00000007181d7c24 */ /* 0x040fe4000f8e021d */
[----:B------:R-:W-:Y:S01]  /*34b0*/  IMAD.WIDE.U32 R4, R24, UR6, R26 ;  /* 0x0000000618047c25 */ /* 0x000fe2000f8e001a */
[----:B------:R-:W-:-:S02]  /*34c0*/  ISETP.LT.OR P5, PT, R6, 0x1, !P1 ;  /* 0x000000010600780c */ /* 0x000fc40004fa1670 */
[----:B------:R-:W-:-:S04]  /*34d0*/  IADD3 R4, P2, R4, UR8, RZ ;  /* 0x0000000804047c10 */ /* 0x000fc8000ff5e0ff */
[----:B------:R-:W-:-:S07]  /*34e0*/  IADD3.X R5, R5, UR9, R29, P2, !PT ;  /* 0x0000000905057c10 */ /* 0x000fce00097fe41d */
[----:B------:R-:W-:Y:S05]  /*34f0*/  @P5 BRA `(.L_x_42) ;  /* 0x0000000000045947 */ /* 0x000fea0003800000 */
[----:B------:R0:W5:Y:S02]  /*3500*/  LDG.E.U8 R28, desc[UR18][R4.64] ;  /* 0x00000012041c7981 */ /* 0x000164000c1e1100 */
.L_x_42:
[----:B------:R-:W-:Y:S05]  /*3510*/  BSYNC B1 ;  /* 0x0000000000017941 */ /* 0x000fea0003800000 */
.L_x_41:
[----:B-----5:R-:W-:Y:S01]  /*3520*/  LOP3.LUT R28, R28, 0xff, RZ, 0xc0, !PT ;  /* 0x000000ff1c1c7812 */ /* 0x020fe200078ec0ff */
[----:B------:R-:W-:Y:S01]  /*3530*/  BSSY B1, `(.L_x_43) ;  /* 0x000000b000017945 */ /* 0x000fe20003800000 */
[----:B------:R-:W-:Y:S02]  /*3540*/  ISETP.LT.OR P4, PT, R6, 0x2, !P1 ;  /* 0x000000020600780c */ /* 0x000fe40004f81670 */
[----:B------:R-:W-:-:S05]  /*3550*/  F2FP.F16.E5M2.UNPACK_B R28, R28 ;  /* 0x0000001cff1c723e */ /* 0x000fca00020004ff */
[----:B------:R-:W-:-:S05]  /*3560*/  HADD2.F32 R28, -RZ, R28.H0_H0 ;  /* 0x2000001cff1c7230 */ /* 0x000fca0000004100 */
[----:B------:R-:W-:-:S04]  /*3570*/  FMUL R28, R28, R15 ;  /* 0x0000000f1c1c7220 */ /* 0x000fc80000400000 */
[----:B------:R-:W-:-:S05]  /*3580*/  FFMA R28, R147, R11, R28 ;  /* 0x0000000b931c7223 */ /* 0x000fca000000001c */
[----:B------:R-:W-:Y:S02]  /*3590*/  F2FP.SATFINITE.E5M2.F32.PACK_AB_MERGE_C R29, RZ, R28, RZ ;  /* 0x0000001cff1d723e */ /* 0x000fe400048060ff */
[----:B------:R-:W-:-:S03]  /*35a0*/  PRMT R28, RZ, 0x7610, R28 ;  /* 0x00007610ff1c7816 */ /* 0x000fc6000000001c */
[----:B------:R1:W-:Y:S01]  /*35b0*/  @!P5 STG.E.U8 desc[UR18][R20.64], R29 ;  /* 0x0000001d1400d986 */ /* 0x0003e2000c101112 */
[----:B------:R-:W-:Y:S05]  /*35c0*/  @P4 BRA `(.L_x_44) ;  /* 0x0000000000044947 */ /* 0x000fea0003800000 */
[----:B------:R2:W5:Y:S02]  /*35d0*/  LDG.E.U8 R28, desc[UR18][R4.64+0x1] ;  /* 0x00000112041c7981 */ /* 0x000564000c1e1100 */
.L_x_44:
[----:B------:R-:W-:Y:S05]  /*35e0*/  BSYNC B1 ;  /* 0x0000000000017941 */ /* 0x000fea0003800000 */
.L_x_43:
[----:B-----5:R-:W-:Y:S01]  /*35f0*/  LOP3.LUT R28, R28, 0xff, RZ, 0xc0, !PT ;  /* 0x000000ff1c1c7812 */ /* 0x020fe200078ec0ff */
[----:B------:R-:W-:Y:S01]  /*3600*/  BSSY B1, `(.L_x_45) ;  /* 0x0000013000017945 */ /* 0x000fe20003800000 */
[----:B-1----:R-:W-:Y:S02]  /*3610*/  IADD3 R29, P2, R24, 0x8, RZ ;  /* 0x00000008181d7810 */ /* 0x002fe40007f5e0ff */
[----:B------:R-:W-:-:S03]  /*3620*/  F2FP.F16.E5M2.UNPACK_B R28, R28 ;  /* 0x0000001cff1c723e */ /* 0x000fc600020004ff */
[----:B------:R-:W-:Y:S01]  /*3630*/  IMAD.X R24, RZ, RZ, R25, P2 ;  /* 0x000000ffff187224 */ /* 0x000fe200010e0619 */
[----:B------:R-:W-:Y:S01]  /*3640*/  ISETP.GE.AND P2, PT, R31, 0x9, PT ;  /* 0x000000091f00780c */ /* 0x000fe20003f46270 */
[----:B------:R-:W-:Y:S02]  /*3650*/  HADD2.F32 R28, -RZ, R28.H0_H0 ;  /* 0x2000001cff1c7230 */ /* 0x000fe40000004100 */
[----:B------:R-:W-:Y:S01]  /*3660*/  IMAD R24, R24, UR6, RZ ;  /* 0x0000000618187c24 */ /* 0x000fe2000f8e02ff */
[----:B------:R-:W-:Y:S01]  /*3670*/  ISETP.LT.OR P5, PT, R6, 0x1, !P2 ;  /* 0x000000010600780c */ /* 0x000fe200057a1670 */
[----:B------:R-:W-:-:S04]  /*3680*/  IMAD.WIDE.U32 R26, R29, UR6, R26 ;  /* 0x000000061d1a7c25 */ /* 0x000fc8000f8e001a */
[----:B------:R-:W-:Y:S01]  /*3690*/  FMUL R25, R28, R15 ;  /* 0x0000000f1c197220 */ /* 0x000fe20000400000 */
[----:B------:R-:W-:-:S03]  /*36a0*/  IMAD R29, R29, UR7, R24 ;  /* 0x000000071d1d7c24 */ /* 0x000fc6000f8e0218 */
[----:B------:R-:W-:Y:S01]  /*36b0*/  FFMA R25, R148, R11, R25 ;  /* 0x0000000b94197223 */ /* 0x000fe20000000019 */
[----:B------:R-:W-:Y:S02]  /*36c0*/  IADD3 R24, P6, R26, UR8, RZ ;  /* 0x000000081a187c10 */ /* 0x000fe4000ffde0ff */
[----:B------:R-:W-:Y:S02]  /*36d0*/  PRMT R26, RZ, 0x7610, R26 ;  /* 0x00007610ff1a7816 */ /* 0x000fe4000000001a */
[----:B------:R-:W-:Y:S02]  /*36e0*/  F2FP.SATFINITE.E5M2.F32.PACK_AB_MERGE_C R31, RZ, R25, RZ ;  /* 0x00000019ff1f723e */ /* 0x000fe400048060ff */
[----:B------:R-:W-:-:S03]  /*36f0*/  IADD3.X R25, R27, UR9, R29, P6, !PT ;  /* 0x000000091b197c10 */ /* 0x000fc6000b7fe41d */
[----:B------:R1:W-:Y:S01]  /*3700*/  @!P4 STG.E.U8 desc[UR18][R20.64+0x1], R31 ;  /* 0x0000011f1400c986 */ /* 0x0003e2000c101112 */
[----:B------:R-:W-:Y:S05]  /*3710*/  @P5 BRA `(.L_x_46) ;  /* 0x0000000000045947 */ /* 0x000fea0003800000 */
[----:B------:R3:W5:Y:S02]  /*3720*/  LDG.E.U8 R26, desc[UR18][R24.64] ;  /* 0x00000012181a7981 */ /* 0x000764000c1e1100 */
.L_x_46:
[----:B------:R-:W-:Y:S05]  /*3730*/  BSYNC B1 ;  /* 0x0000000000017941 */ /* 0x000fea0003800000 */
.L_x_45:
        /* <DEDUP_REMOVED lines=12> */
.L_x_48:
[----:B------:R-:W-:Y:S05]  /*3800*/  BSYNC B1 ;  /* 0x0000000000017941 */ /* 0x000fea0003800000 */
.L_x_47:
[----:B-----5:R-:W-:Y:S01]  /*3810*/  LOP3.LUT R26, R26, 0xff, RZ, 0xc0, !PT ;  /* 0x000000ff1a1a7812 */ /* 0x020fe200078ec0ff */
[----:B------:R-:W-:Y:S01]  /*3820*/  BSSY B1, `(.L_x_49) ;  /* 0x000000b000017945 */ /* 0x000fe20003800000 */
[----:B------:R-:W-:Y:S02]  /*3830*/  ISETP.LT.OR P5, PT, R6, 0x9, !P1 ;  /* 0x000000090600780c */ /* 0x000fe40004fa1670 */
[----:B------:R-:W-:-:S05]  /*3840*/  F2FP.F16.E5M2.UNPACK_B R26, R26 ;  /* 0x0000001aff1a723e */ /* 0x000fca00020004ff */
[----:B------:R-:W-:-:S05]  /*3850*/  HADD2.F32 R26, -RZ, R26.H0_H0 ;  /* 0x2000001aff1a7230 */ /* 0x000fca0000004100 */
[----:B----4-:R-:W-:Y:S01]  /*3860*/  FMUL R27, R26, R15 ;  /* 0x0000000f1a1b7220 */ /* 0x010fe20000400000 */
[----:B------:R-:W-:-:S03]  /*3870*/  PRMT R26, RZ, 0x7610, R26 ;  /* 0x00007610ff1a7816 */ /* 0x000fc6000000001a */
[----:B------:R-:W-:-:S05]  /*3880*/  FFMA R27, R146, R11, R27 ;  /* 0x0000000b921b7223 */ /* 0x000fca000000001b */
[----:B------:R-:W-:-:S05]  /*3890*/  F2FP.SATFINITE.E5M2.F32.PACK_AB_MERGE_C R27, RZ, R27, RZ ;  /* 0x0000001bff1b723e */ /* 0x000fca00048060ff */
[----:B------:R4:W-:Y:S01]  /*38a0*/  @!P4 STG.E.U8 desc[UR18][R18.64+0x1], R27 ;  /* 0x0000011b1200c986 */ /* 0x0009e2000c101112 */
[----:B------:R-:W-:Y:S05]  /*38b0*/  @P5 BRA `(.L_x_50) ;  /* 0x0000000000045947 */ /* 0x000fea0003800000 */
[----:B------:R0:W5:Y:S02]  /*38c0*/  LDG.E.U8 R26, desc[UR18][R4.64+0x8] ;  /* 0x00000812041a7981 */ /* 0x000164000c1e1100 */
.L_x_50:
[----:B------:R-:W-:Y:S05]  /*38d0*/  BSYNC B1 ;  /* 0x0000000000017941 */ /* 0x000fea0003800000 */
.L_x_49:
[----:B-----5:R-:W-:Y:S01]  /*38e0*/  LOP3.LUT R26, R26, 0xff, RZ, 0xc0, !PT ;  /* 0x000000ff1a1a7812 */ /* 0x020fe200078ec0ff */
[----:B------:R-:W-:Y:S01]  /*38f0*/  BSSY B1, `(.L_x_51) ;  /* 0x000000b000017945 */ /* 0x000fe20003800000 */
[----:B------:R-:W-:Y:S02]  /*3900*/  ISETP.LT.OR P4, PT, R6, 0xa, !P1 ;  /* 0x0000000a0600780c */ /* 0x000fe40004f81670 */
[----:B------:R-:W-:-:S05]  /*3910*/  F2FP.F16.E5M2.UNPACK_B R26, R26 ;  /* 0x0000001aff1a723e */ /* 0x000fca00020004ff */
[----:B------:R-:W-:-:S05]  /*3920*/  HADD2.F32 R26, -RZ, R26.H0_H0 ;  /* 0x2000001aff1a7230 */ /* 0x000fca0000004100 */
[----:B------:R-:W-:-:S04]  /*3930*/  FMUL R26, R26, R15 ;  /* 0x0000000f1a1a7220 */ /* 0x000fc80000400000 */
[----:B------:R-:W-:-:S05]  /*3940*/  FFMA R26, R143, R11, R26 ;  /* 0x0000000b8f1a7223 */ /* 0x000fca000000001a */
[----:B----4-:R-:W-:Y:S02]  /*3950*/  F2FP.SATFINITE.E5M2.F32.PACK_AB_MERGE_C R27, RZ, R26, RZ ;  /* 0x0000001aff1b723e */ /* 0x010fe400048060ff */
[----:B------:R-:W-:-:S03]  /*3960*/  PRMT R26, RZ, 0x7610, R26 ;  /* 0x00007610ff1a7816 */ /* 0x000fc6000000001a */
[----:B------:R4:W-:Y:S01]  /*3970*/  @!P5 STG.E.U8 desc[UR18][R20.64+0x8], R27 ;  /* 0x0000081b1400d986 */ /* 0x0009e2000c101112 */
[----:B------:R-:W-:Y:S05]  /*3980*/  @P4 BRA `(.L_x_52) ;  /* 0x0000000000044947 */ /* 0x000fea0003800000 */
[----:B------:R0:W5:Y:S02]  /*3990*/  LDG.E.U8 R26, desc[UR18][R4.64+0x9] ;  /* 0x00000912041a7981 */ /* 0x000164000c1e1100 */
.L_x_52:
[----:B------:R-:W-:Y:S05]  /*39a0*/  BSYNC B1 ;  /* 0x0000000000017941 */ /* 0x000fea0003800000 */
.L_x_51:
        /* <DEDUP_REMOVED lines=12> */
.L_x_54:
[----:B------:R-:W-:Y:S05]  /*3a70*/  BSYNC B1 ;  /* 0x0000000000017941 */ /* 0x000fea0003800000 */
.L_x_53:
        /* <DEDUP_REMOVED lines=12> */
.L_x_56:
[----:B------:R-:W-:Y:S05]  /*3b40*/  BSYNC B1 ;  /* 0x0000000000017941 */ /* 0x000fea0003800000 */
.L_x_55:
        /* <DEDUP_REMOVED lines=12> */
.L_x_58:
[----:B------:R-:W-:Y:S05]  /*3c10*/  BSYNC B1 ;  /* 0x0000000000017941 */ /* 0x000fea0003800000 */
.L_x_57:
        /* <DEDUP_REMOVED lines=12> */
.L_x_60:
[----:B------:R-:W-:Y:S05]  /*3ce0*/  BSYNC B1 ;  /* 0x0000000000017941 */ /* 0x000fea0003800000 */
.L_x_59:
        /* <DEDUP_REMOVED lines=12> */
.L_x_62:
[----:B------:R-:W-:Y:S05]  /*3db0*/  BSYNC B1 ;  /* 0x0000000000017941 */ /* 0x000fea0003800000 */
.L_x_61:
        /* <DEDUP_REMOVED lines=12> */
.L_x_64:
[----:B------:R-:W-:Y:S05]  /*3e80*/  BSYNC B1 ;  /* 0x0000000000017941 */ /* 0x000fea0003800000 */
.L_x_63:
        /* <DEDUP_REMOVED lines=12> */
.L_x_66:
[----:B------:R-:W-:Y:S05]  /*3f50*/  BSYNC B1 ;  /* 0x0000000000017941 */ /* 0x000fea0003800000 */
.L_x_65:
        /* <DEDUP_REMOVED lines=12> */
.L_x_68:
[----:B------:R-:W-:Y:S05]  /*4020*/  BSYNC B1 ;  /* 0x0000000000017941 */ /* 0x000fea0003800000 */
.L_x_67:
        /* <DEDUP_REMOVED lines=12> */
.L_x_70:
[----:B------:R-:W-:Y:S05]  /*40f0*/  BSYNC B1 ;  /* 0x0000000000017941 */ /* 0x000fea0003800000 */
.L_x_69:
        /* <DEDUP_REMOVED lines=12> */
.L_x_72:
[----:B------:R-:W-:Y:S05]  /*41c0*/  BSYNC B1 ;  /* 0x0000000000017941 */ /* 0x000fea0003800000 */
.L_x_71:
        /* <DEDUP_REMOVED lines=12> */
.L_x_74:
[----:B------:R-:W-:Y:S05]  /*4290*/  BSYNC B1 ;  /* 0x0000000000017941 */ /* 0x000fea0003800000 */
.L_x_73:
        /* <DEDUP_REMOVED lines=12> */
.L_x_76:
[----:B------:R-:W-:Y:S05]  /*4360*/  BSYNC B1 ;  /* 0x0000000000017941 */ /* 0x000fea0003800000 */
.L_x_75:
        /* <DEDUP_REMOVED lines=12> */
.L_x_78:
[----:B------:R-:W-:Y:S05]  /*4430*/  BSYNC B1 ;  /* 0x0000000000017941 */ /* 0x000fea0003800000 */
.L_x_77:
        /* <DEDUP_REMOVED lines=12> */
.L_x_80:
[----:B------:R-:W-:Y:S05]  /*4500*/  BSYNC B1 ;  /* 0x0000000000017941 */ /* 0x000fea0003800000 */
.L_x_79:
        /* <DEDUP_REMOVED lines=12> */
.L_x_82:
[----:B------:R-:W-:Y:S05]  /*45d0*/  BSYNC B1 ;  /* 0x0000000000017941 */ /* 0x000fea0003800000 */
.L_x_81:
        /* <DEDUP_REMOVED lines=12> */
.L_x_84:
[----:B------:R-:W-:Y:S05]  /*46a0*/  BSYNC B1 ;  /* 0x0000000000017941 */ /* 0x000fea0003800000 */
.L_x_83:
        /* <DEDUP_REMOVED lines=12> */
.L_x_86:
[----:B------:R-:W-:Y:S05]  /*4770*/  BSYNC B1 ;  /* 0x0000000000017941 */ /* 0x000fea0003800000 */
.L_x_85:
        /* <DEDUP_REMOVED lines=12> */
.L_x_88:
[----:B------:R-:W-:Y:S05]  /*4840*/  BSYNC B1 ;  /* 0x0000000000017941 */ /* 0x000fea0003800000 */
.L_x_87:
        /* <DEDUP_REMOVED lines=12> */
.L_x_90:
[----:B------:R-:W-:Y:S05]  /*4910*/  BSYNC B1 ;  /* 0x0000000000017941 */ /* 0x000fea0003800000 */
.L_x_89:
        /* <DEDUP_REMOVED lines=12> */
.L_x_92:
[----:B------:R-:W-:Y:S05]  /*49e0*/  BSYNC B1 ;  /* 0x0000000000017941 */ /* 0x000fea0003800000 */
.L_x_91:
        /* <DEDUP_REMOVED lines=12> */
.L_x_94:
[----:B------:R-:W-:Y:S05]  /*4ab0*/  BSYNC B1 ;  /* 0x0000000000017941 */ /* 0x000fea0003800000 */
.L_x_93:
        /* <DEDUP_REMOVED lines=12> */
.L_x_96:
[----:B------:R-:W-:Y:S05]  /*4b80*/  BSYNC B1 ;  /* 0x0000000000017941 */ /* 0x000fea0003800000 */
.L_x_95:
        /* <DEDUP_REMOVED lines=12> */
.L_x_98:
[----:B------:R-:W-:Y:S05]  /*4c50*/  BSYNC B1 ;  /* 0x0000000000017941 */ /* 0x000fea0003800000 */
.L_x_97:
        /* <DEDUP_REMOVED lines=12> */
.L_x_100:
[----:B------:R-:W-:Y:S05]  /*4d20*/  BSYNC B1 ;  /* 0x0000000000017941 */ /* 0x000fea0003800000 */
.L_x_99:
        /* <DEDUP_REMOVED lines=12> */
.L_x_102:
[----:B------:R-:W-:Y:S05]  /*4df0*/  BSYNC B1 ;  /* 0x0000000000017941 */ /* 0x000fea0003800000 */
.L_x_101:
        /* <DEDUP_REMOVED lines=12> */
.L_x_104:
[----:B------:R-:W-:Y:S05]  /*4ec0*/  BSYNC B1 ;  /* 0x0000000000017941 */ /* 0x000fea0003800000 */
.L_x_103:
        /* <DEDUP_REMOVED lines=12> */
.L_x_106:
[----:B------:R-:W-:Y:S05]  /*4f90*/  BSYNC B1 ;  /* 0x0000000000017941 */ /* 0x000fea0003800000 */
.L_x_105:
        /* <DEDUP_REMOVED lines=12> */
.L_x_108:
[----:B------:R-:W-:Y:S05]  /*5060*/  BSYNC B1 ;  /* 0x0000000000017941 */ /* 0x000fea0003800000 */
.L_x_107:
        /* <DEDUP_REMOVED lines=12> */
.L_x_110:
[----:B------:R-:W-:Y:S05]  /*5130*/  BSYNC B1 ;  /* 0x0000000000017941 */ /* 0x000fea0003800000 */
.L_x_109:
        /* <DEDUP_REMOVED lines=12> */
.L_x_112:
[----:B------:R-:W-:Y:S05]  /*5200*/  BSYNC B1 ;  /* 0x0000000000017941 */ /* 0x000fea0003800000 */
.L_x_111:
        /* <DEDUP_REMOVED lines=12> */
.L_x_114:
[----:B------:R-:W-:Y:S05]  /*52d0*/  BSYNC B1 ;  /* 0x0000000000017941 */ /* 0x000fea0003800000 */
.L_x_113:
        /* <DEDUP_REMOVED lines=12> */
.L_x_116:
[----:B------:R-:W-:Y:S05]  /*53a0*/  BSYNC B1 ;  /* 0x0000000000017941 */ /* 0x000fea0003800000 */
.L_x_115:
        /* <DEDUP_REMOVED lines=12> */
.L_x_118:
[----:B------:R-:W-:Y:S05]  /*5470*/  BSYNC B1 ;  /* 0x0000000000017941 */ /* 0x000fea0003800000 */
.L_x_117:
        /* <DEDUP_REMOVED lines=12> */
.L_x_120:
[----:B------:R-:W-:Y:S05]  /*5540*/  BSYNC B1 ;  /* 0x0000000000017941 */ /* 0x000fea0003800000 */
.L_x_119:
        /* <DEDUP_REMOVED lines=12> */
.L_x_122:
[----:B------:R-:W-:Y:S05]  /*5610*/  BSYNC B1 ;  /* 0x0000000000017941 */ /* 0x000fea0003800000 */
.L_x_121:
        /* <DEDUP_REMOVED lines=12> */
.L_x_124:
[----:B------:R-:W-:Y:S05]  /*56e0*/  BSYNC B1 ;  /* 0x0000000000017941 */ /* 0x000fea0003800000 */
.L_x_123:
        /* <DEDUP_REMOVED lines=12> */
.L_x_126:
[----:B------:R-:W-:Y:S05]  /*57b0*/  BSYNC B1 ;  /* 0x0000000000017941 */ /* 0x000fea0003800000 */
.L_x_125:
        /* <DEDUP_REMOVED lines=12> */
.L_x_128:
[----:B------:R-:W-:Y:S05]  /*5880*/  BSYNC B1 ;  /* 0x0000000000017941 */ /* 0x000fea0003800000 */
.L_x_127:
        /* <DEDUP_REMOVED lines=12> */
.L_x_130:
[----:B------:R-:W-:Y:S05]  /*5950*/  BSYNC B1 ;  /* 0x0000000000017941 */ /* 0x000fea0003800000 */
.L_x_129:
        /* <DEDUP_REMOVED lines=12> */
.L_x_132:
[----:B------:R-:W-:Y:S05]  /*5a20*/  BSYNC B1 ;  /* 0x0000000000017941 */ /* 0x000fea0003800000 */
.L_x_131:
        /* <DEDUP_REMOVED lines=12> */
.L_x_134:
[----:B------:R-:W-:Y:S05]  /*5af0*/  BSYNC B1 ;  /* 0x0000000000017941 */ /* 0x000fea0003800000 */
.L_x_133:
        /* <DEDUP_REMOVED lines=12> */
.L_x_136:
[----:B------:R-:W-:Y:S05]  /*5bc0*/  BSYNC B1 ;  /* 0x0000000000017941 */ /* 0x000fea0003800000 */
.L_x_135:
        /* <DEDUP_REMOVED lines=12> */
.L_x_138:
[----:B------:R-:W-:Y:S05]  /*5c90*/  BSYNC B1 ;  /* 0x0000000000017941 */ /* 0x000fea0003800000 */
.L_x_137:
        /* <DEDUP_REMOVED lines=12> */
.L_x_140:
[----:B------:R-:W-:Y:S05]  /*5d60*/  BSYNC B1 ;  /* 0x0000000000017941 */ /* 0x000fea0003800000 */
.L_x_139:
        /* <DEDUP_REMOVED lines=12> */
.L_x_142:
[----:B------:R-:W-:Y:S05]  /*5e30*/  BSYNC B1 ;  /* 0x0000000000017941 */ /* 0x000fea0003800000 */
.L_x_141:
        /* <DEDUP_REMOVED lines=12> */
.L_x_144:
[----:B------:R-:W-:Y:S05]  /*5f00*/  BSYNC B1 ;  /* 0x0000000000017941 */ /* 0x000fea0003800000 */
.L_x_143:
        /* <DEDUP_REMOVED lines=12> */
.L_x_146:
[----:B------:R-:W-:Y:S05]  /*5fd0*/  BSYNC B1 ;  /* 0x0000000000017941 */ /* 0x000fea0003800000 */
.L_x_145:
        /* <DEDUP_REMOVED lines=12> */
.L_x_148:
[----:B------:R-:W-:Y:S05]  /*60a0*/  BSYNC B1 ;  /* 0x0000000000017941 */ /* 0x000fea0003800000 */
.L_x_147:
        /* <DEDUP_REMOVED lines=12> */
.L_x_150:
[----:B------:R-:W-:Y:S05]  /*6170*/  BSYNC B1 ;  /* 0x0000000000017941 */ /* 0x000fea0003800000 */
.L_x_149:
        /* <DEDUP_REMOVED lines=12> */
.L_x_152:
[----:B------:R-:W-:Y:S05]  /*6240*/  BSYNC B1 ;  /* 0x0000000000017941 */ /* 0x000fea0003800000 */
.L_x_151:
        /* <DEDUP_REMOVED lines=12> */
.L_x_154:
[----:B------:R-:W-:Y:S05]  /*6310*/  BSYNC B1 ;  /* 0x0000000000017941 */ /* 0x000fea0003800000 */
.L_x_153:
        /* <DEDUP_REMOVED lines=12> */
.L_x_156:
[----:B------:R-:W-:Y:S05]  /*63e0*/  BSYNC B1 ;  /* 0x0000000000017941 */ /* 0x000fea0003800000 */
.L_x_155:
        /* <DEDUP_REMOVED lines=12> */
.L_x_158:
[----:B------:R-:W-:Y:S05]  /*64b0*/  BSYNC B1 ;  /* 0x0000000000017941 */ /* 0x000fea0003800000 */
.L_x_157:
        /* <DEDUP_REMOVED lines=12> */
.L_x_160:
[----:B------:R-:W-:Y:S05]  /*6580*/  BSYNC B1 ;  /* 0x0000000000017941 */ /* 0x000fea0003800000 */
.L_x_159:
        /* <DEDUP_REMOVED lines=12> */
.L_x_162:
[----:B------:R-:W-:Y:S05]  /*6650*/  BSYNC B1 ;  /* 0x0000000000017941 */ /* 0x000fea0003800000 */
.L_x_161:
[----:B-----5:R-:W-:Y:S01]  /*6660*/  LOP3.LUT R26, R26, 0xff, RZ, 0xc0, !PT ;  /* 0x000000ff1a1a7812 */ /* 0x020fe200078ec0ff */
[----:B------:R-:W-:Y:S01]  /*6670*/  BSSY B1, `(.L_x_163) ;  /* 0x000000b000017945 */ /* 0x000fe20003800000 */
[----:B------:R-:W-:Y:S02]  /*6680*/  ISETP.LT.OR P1, PT, R6, 0x7a, !P1 ;  /* 0x0000007a0600780c */ /* 0x000fe40004f21670 */
[----:B------:R-:W-:-:S05]  /*6690*/  F2FP.F16.E5M2.UNPACK_B R26, R26 ;  /* 0x0000001aff1a723e */ /* 0x000fca00020004ff */
[----:B------:R-:W-:-:S05]  /*66a0*/  HADD2.F32 R26, -RZ, R26.H0_H0 ;  /* 0x2000001aff1a7230 */ /* 0x000fca0000004100 */
[----:B------:R-:W-:-:S04]  /*66b0*/  FMUL R26, R26, R15 ;  /* 0x0000000f1a1a7220 */ /* 0x000fc80000400000 */
[----:B------:R-:W-:Y:S01]  /*66c0*/  FFMA R26, R17, R11, R26 ;  /* 0x0000000b111a7223 */ /* 0x000fe2000000001a */
[----:B------:R-:W-:-:S04]  /*66d0*/  PRMT R17, RZ, 0x7610, R17 ;  /* 0x00007610ff117816 */ /* 0x000fc80000000011 */
[----:B----4-:R-:W-:-:S05]  /*66e0*/  F2FP.SATFINITE.E5M2.F32.PACK_AB_MERGE_C R27, RZ, R26, RZ ;  /* 0x0000001aff1b723e */ /* 0x010fca00048060ff */
[----:B------:R4:W-:Y:S01]  /*66f0*/  @!P5 STG.E.U8 desc[UR18][R20.64+0x78], R27 ;  /* 0x0000781b1400d986 */ /* 0x0009e2000c101112 */
[----:B------:R-:W-:Y:S05]  /*6700*/  @P1 BRA `(.L_x_164) ;  /* 0x0000000000041947 */ /* 0x000fea0003800000 */
[----:B------:R0:W5:Y:S02]  /*6710*/  LDG.E.U8 R17, desc[UR18][R4.64+0x79] ;  /* 0x0000791204117981 */ /* 0x000164000c1e1100 */
.L_x_164:
[----:B------:R-:W-:Y:S05]  /*6720*/  BSYNC B1 ;  /* 0x0000000000017941 */ /* 0x000fea0003800000 */
.L_x_163:
[----:B-----5:R-:W-:Y:S01]  /*6730*/  LOP3.LUT R17, R17, 0xff, RZ, 0xc0, !PT ;  /* 0x000000ff11117812 */ /* 0x020fe200078ec0ff */
[----:B------:R-:W-:Y:S01]  /*6740*/  BSSY B1, `(.L_x_165) ;  /* 0x000000b000017945 */ /* 0x000fe20003800000 */
[----:B------:R-:W-:Y:S02]  /*6750*/  ISETP.LT.OR P4, PT, R6, 0x79, !P2 ;  /* 0x000000790600780c */ /* 0x000fe40005781670 */
[----:B------:R-:W-:-:S05]  /*6760*/  F2FP.F16.E5M2.UNPACK_B R17, R17 ;  /* 0x00000011ff11723e */ /* 0x000fca00020004ff */
[----:B0-2---:R-:W-:-:S05]  /*6770*/  HADD2.F32 R4, -RZ, R17.H0_H0 ;  /* 0x20000011ff047230 */ /* 0x005fca0000004100 */
[----:B------:R-:W-:Y:S01]  /*6780*/  FMUL R5, R4, R15 ;  /* 0x0000000f04057220 */ /* 0x000fe20000400000 */
[----:B------:R-:W-:-:S03]  /*6790*/  PRMT R4, RZ, 0x7610, R4 ;  /* 0x00007610ff047816 */ /* 0x000fc60000000004 */
[----:B------:R-:W-:-:S05]  /*67a0*/  FFMA R5, R22, R11, R5 ;  /* 0x0000000b16057223 */ /* 0x000fca0000000005 */
[----:B------:R-:W-:-:S05]  /*67b0*/  F2FP.SATFINITE.E5M2.F32.PACK_AB_MERGE_C R5, RZ, R5, RZ ;  /* 0x00000005ff05723e */ /* 0x000fca00048060ff */
[----:B------:R0:W-:Y:S01]  /*67c0*/  @!P1 STG.E.U8 desc[UR18][R20.64+0x79], R5 ;  /* 0x0000790514009986 */ /* 0x0001e2000c101112 */
[----:B------:R-:W-:Y:S05]  /*67d0*/  @P4 BRA `(.L_x_166) ;  /* 0x0000000000044947 */ /* 0x000fea0003800000 */
[----:B------:R2:W5:Y:S02]  /*67e0*/  LDG.E.U8 R4, desc[UR18][R24.64+0x78] ;  /* 0x0000781218047981 */ /* 0x000564000c1e1100 */
.L_x_166:
[----:B------:R-:W-:Y:S05]  /*67f0*/  BSYNC B1 ;  /* 0x0000000000017941 */ /* 0x000fea0003800000 */
.L_x_165:
[----:B-----5:R-:W-:Y:S01]  /*6800*/  LOP3.LUT R4, R4, 0xff, RZ, 0xc0, !PT ;  /* 0x000000ff04047812 */ /* 0x020fe200078ec0ff */
[----:B------:R-:W-:Y:S01]  /*6810*/  BSSY B1, `(.L_x_167) ;  /* 0x000000b000017945 */ /* 0x000fe20003800000 */
[----:B------:R-:W-:Y:S02]  /*6820*/  ISETP.LT.OR P2, PT, R6, 0x7a, !P2 ;  /* 0x0000007a0600780c */ /* 0x000fe40005741670 */
[----:B------:R-:W-:-:S05]  /*6830*/  F2FP.F16.E5M2.UNPACK_B R4, R4 ;  /* 0x00000004ff04723e */ /* 0x000fca00020004ff */
[----:B------:R-:W-:-:S05]  /*6840*/  HADD2.F32 R4, -RZ, R4.H0_H0 ;  /* 0x20000004ff047230 */ /* 0x000fca0000004100 */
[----:B------:R-:W-:-:S04]  /*6850*/  FMUL R4, R4, R15 ;  /* 0x0000000f04047220 */ /* 0x000fc80000400000 */
[----:B------:R-:W-:-:S05]  /*6860*/  FFMA R4, R23, R11, R4 ;  /* 0x0000000b17047223 */ /* 0x000fca0000000004 */
[----:B0-----:R-:W-:Y:S02]  /*6870*/  F2FP.SATFINITE.E5M2.F32.PACK_AB_MERGE_C R5, RZ, R4, RZ ;  /* 0x00000004ff05723e */ /* 0x001fe400048060ff */
[----:B------:R-:W-:-:S03]  /*6880*/  PRMT R4, RZ, 0x7610, R4 ;  /* 0x00007610ff047816 */ /* 0x000fc60000000004 */
[----:B------:R0:W-:Y:S01]  /*6890*/  @!P4 STG.E.U8 desc[UR18][R18.64+0x78], R5 ;  /* 0x000078051200c986 */ /* 0x0001e2000c101112 */
[----:B------:R-:W-:Y:S05]  /*68a0*/  @P2 BRA `(.L_x_168) ;  /* 0x0000000000042947 */ /* 0x000fea0003800000 */
[----:B------:R0:W5:Y:S02]  /*68b0*/  LDG.E.U8 R4, desc[UR18][R24.64+0x79] ;  /* 0x0000791218047981 */ /* 0x000164000c1e1100 */
.L_x_168:
[----:B------:R-:W-:Y:S05]  /*68c0*/  BSYNC B1 ;  /* 0x0000000000017941 */ /* 0x000fea0003800000 */
.L_x_167:
[----:B------:R-:W-:Y:S05]  /*68d0*/  @P2 BRA `(.L_x_169) ;  /* 0x0000001000282947 */ /* 0x000fea0003800000 */
[----:B-----5:R-:W-:-:S04]  /*68e0*/  LOP3.LUT R4, R4, 0xff, RZ, 0xc0, !PT ;  /* 0x000000ff04047812 */ /* 0x020fc800078ec0ff */
[----:B------:R-:W-:-:S05]  /*68f0*/  F2FP.F16.E5M2.UNPACK_B R4, R4 ;  /* 0x00000004ff04723e */ /* 0x000fca00020004ff */
[----:B------:R-:W-:-:S05]  /*6900*/  HADD2.F32 R4, -RZ, R4.H0_H0 ;  /* 0x20000004ff047230 */ /* 0x000fca0000004100 */
[----:B0-----:R-:W-:-:S04]  /*6910*/  FMUL R5, R4, R15 ;  /* 0x0000000f04057220 */ /* 0x001fc80000400000 */
[----:B------:R-:W-:-:S05]  /*6920*/  FFMA R5, R88, R11, R5 ;  /* 0x0000000b58057223 */ /* 0x000fca0000000005 */
[----:B------:R-:W-:-:S05]  /*6930*/  F2FP.SATFINITE.E5M2.F32.PACK_AB_MERGE_C R5, RZ, R5, RZ ;  /* 0x00000005ff05723e */ /* 0x000fca00048060ff */
[----:B------:R0:W-:Y:S01]  /*6940*/  STG.E.U8 desc[UR18][R18.64+0x79], R5 ;  /* 0x0000790512007986 */ /* 0x0001e2000c101112 */
[----:B------:R-:W-:Y:S05]  /*6950*/  BRA `(.L_x_169) ;  /* 0x0000001000087947 */ /* 0x000fea0003800000 */
.L_x_40:
[----:B------:R-:W-:Y:S01]  /*6960*/  ISETP.GE.AND P2, PT, R31, 0x1, PT ;  /* 0x000000011f00780c */ /* 0x000fe20003f46270 */
[-C--:B------:R-:W-:Y:S01]  /*6970*/  FMUL R147, R147, R11.reuse ;  /* 0x0000000b93937220 */ /* 0x080fe20000400000 */
[-C--:B------:R-:W-:Y:S01]  /*6980*/  FMUL R148, R148, R11.reuse ;  /* 0x0000000b94947220 */ /* 0x080fe20000400000 */
[----:B------:R-:W-:Y:S01]  /*6990*/  ISETP.GE.AND P1, PT, R31, 0x9, PT ;  /* 0x000000091f00780c */ /* 0x000fe20003f26270 */
[-C--:B------:R-:W-:Y:S01]  /*69a0*/  FMUL R146, R146, R11.reuse ;  /* 0x0000000b92927220 */ /* 0x080fe20000400000 */
[C---:B------:R-:W-:Y:S01]  /*69b0*/  ISETP.LT.OR P5, PT, R6.reuse, 0x1, !P2 ;  /* 0x000000010600780c */ /* 0x040fe200057a1670 */
[-C--:B------:R-:W-:Y:S01]  /*69c0*/  FMUL R145, R145, R11.reuse ;  /* 0x0000000b91917220 */ /* 0x080fe20000400000 */
[----:B------:R-:W-:Y:S01]  /*69d0*/  ISETP.LT.OR P4, PT, R6, 0x2, !P2 ;  /* 0x000000020600780c */ /* 0x000fe20005781670 */
[----:B------:R-:W-:Y:S01]  /*69e0*/  FMUL R143, R143, R11 ;  /* 0x0000000b8f8f7220 */ /* 0x000fe20000400000 */
[----:B------:R-:W-:Y:S01]  /*69f0*/  F2FP.SATFINITE.E5M2.F32.PACK_AB_MERGE_C R147, RZ, R147, RZ ;  /* 0x00000093ff93723e */ /* 0x000fe200048060ff */
[-C--:B------:R-:W-:Y:S01]  /*6a00*/  FMUL R144, R144, R11.reuse ;  /* 0x0000000b90907220 */ /* 0x080fe20000400000 */
[----:B------:R-:W-:Y:S01]  /*6a10*/  F2FP.SATFINITE.E5M2.F32.PACK_AB_MERGE_C R5, RZ, R148, RZ ;  /* 0x00000094ff05723e */ /* 0x000fe200048060ff */
[-C--:B------:R-:W-:Y:S01]  /*6a20*/  FMUL R141, R141, R11.reuse ;  /* 0x0000000b8d8d7220 */ /* 0x080fe20000400000 */
[----:B------:R-:W-:Y:S01]  /*6a30*/  ISETP.LT.OR P6, PT, R6, 0x9, !P2 ;  /* 0x000000090600780c */ /* 0x000fe200057c1670 */
[-C--:B------:R-:W-:Y:S01]  /*6a40*/  FMUL R142, R142, R11.reuse ;  /* 0x0000000b8e8e7220 */ /* 0x080fe20000400000 */
[----:B------:R-:W-:Y:S01]  /*6a50*/  F2FP.SATFINITE.E5M2.F32.PACK_AB_MERGE_C R25, RZ, R146, RZ ;  /* 0x00000092ff19723e */ /* 0x000fe200048060ff */
[----:B------:R-:W-:Y:S01]  /*6a60*/  FMUL R140, R140, R11 ;  /* 0x0000000b8c8c7220 */ /* 0x000fe20000400000 */
[----:B------:R-:W-:Y:S01]  /*6a70*/  F2FP.SATFINITE.E5M2.F32.PACK_AB_MERGE_C R145, RZ, R145, RZ ;  /* 0x00000091ff91723e */ /* 0x000fe200048060ff */
[----:B------:R-:W-:Y:S01]  /*6a80*/  @!P5 STG.E.U8 desc[UR18][R20.64], R147 ;  /* 0x000000931400d986 */ /* 0x000fe2000c101112 */
[C---:B------:R-:W-:Y:S01]  /*6a90*/  ISETP.LT.OR P5, PT, R6.reuse, 0x2, !P1 ;  /* 0x000000020600780c */ /* 0x040fe20004fa1670 */
[----:B------:R-:W-:Y:S01]  /*6aa0*/  FMUL R139, R139, R11 ;  /* 0x0000000b8b8b7220 */ /* 0x000fe20000400000 */
[----:B------:R-:W-:Y:S01]  /*6ab0*/  F2FP.SATFINITE.E5M2.F32.PACK_AB_MERGE_C R143, RZ, R143, RZ ;  /* 0x0000008fff8f723e */ /* 0x000fe200048060ff */
[----:B------:R0:W-:Y:S01]  /*6ac0*/  @!P4 STG.E.U8 desc[UR18][R20.64+0x1], R5 ;  /* 0x000001051400c986 */ /* 0x0001e2000c101112 */
[----:B------:R-:W-:Y:S01]  /*6ad0*/  ISETP.LT.OR P4, PT, R6, 0x1, !P1 ;  /* 0x000000010600780c */ /* 0x000fe20004f81670 */
[----:B------:R-:W-:Y:S01]  /*6ae0*/  FMUL R137, R137, R11 ;  /* 0x0000000b89897220 */ /* 0x000fe20000400000 */
[----:B------:R-:W-:Y:S01]  /*6af0*/  F2FP.SATFINITE.E5M2.F32.PACK_AB_MERGE_C R141, RZ, R141, RZ ;  /* 0x0000008dff8d723e */ /* 0x000fe200048060ff */
[-C--:B------:R-:W-:Y:S01]  /*6b00*/  FMUL R138, R138, R11.reuse ;  /* 0x0000000b8a8a7220 */ /* 0x080fe20000400000 */
[----:B------:R-:W-:Y:S01]  /*6b10*/  F2FP.SATFINITE.E5M2.F32.PACK_AB_MERGE_C R27, RZ, R142, RZ ;  /* 0x0000008eff1b723e */ /* 0x000fe200048060ff */
[----:B------:R-:W-:Y:S01]  /*6b20*/  FMUL R135, R135, R11 ;  /* 0x0000000b87877220 */ /* 0x000fe20000400000 */
[----:B------:R-:W-:Y:S01]  /*6b30*/  F2FP.SATFINITE.E5M2.F32.PACK_AB_MERGE_C R139, RZ, R139, RZ ;  /* 0x0000008bff8b723e */ /* 0x000fe200048060ff */
[----:B------:R-:W-:Y:S01]  /*6b40*/  FMUL R136, R136, R11 ;  /* 0x0000000b88887220 */ /* 0x000fe20000400000 */
[----:B------:R-:W-:Y:S01]  /*6b50*/  F2FP.SATFINITE.E5M2.F32.PACK_AB_MERGE_C R137, RZ, R137, RZ ;  /* 0x00000089ff89723e */ /* 0x000fe200048060ff */
[----:B------:R1:W-:Y:S01]  /*6b60*/  @!P5 STG.E.U8 desc[UR18][R18.64+0x1], R25 ;  /* 0x000001191200d986 */ /* 0x0003e2000c101112 */
[----:B------:R-:W-:Y:S01]  /*6b70*/  ISETP.LT.OR P5, PT, R6, 0xa, !P2 ;  /* 0x0000000a0600780c */ /* 0x000fe200057a1670 */
[-C--:B------:R-:W-:Y:S01]  /*6b80*/  FMUL R134, R134, R11.reuse ;  /* 0x0000000b86867220 */ /* 0x080fe20000400000 */
[----:B0-----:R-:W-:Y:S01]  /*6b90*/  F2FP.SATFINITE.E5M2.F32.PACK_AB_MERGE_C R5, RZ, R144, RZ ;  /* 0x00000090ff05723e */ /* 0x001fe200048060ff */
[----:B------:R-:W-:Y:S01]  /*6ba0*/  @!P4 STG.E.U8 desc[UR18][R18.64], R145 ;  /* 0x000000911200c986 */ /* 0x000fe2000c101112 */
[C---:B------:R-:W-:Y:S01]  /*6bb0*/  ISETP.LT.OR P4, PT, R6.reuse, 0x9, !P1 ;  /* 0x000000090600780c */ /* 0x040fe20004f81670 */
[----:B------:R-:W-:Y:S01]  /*6bc0*/  FMUL R133, R133, R11 ;  /* 0x0000000b85857220 */ /* 0x000fe20000400000 */
[----:B------:R-:W-:Y:S01]  /*6bd0*/  F2FP.SATFINITE.E5M2.F32.PACK_AB_MERGE_C R135, RZ, R135, RZ ;  /* 0x00000087ff87723e */ /* 0x000fe200048060ff */
[----:B------:R-:W-:Y:S01]  /*6be0*/  @!P6 STG.E.U8 desc[UR18][R20.64+0x8], R143 ;  /* 0x0000088f1400e986 */ /* 0x000fe2000c101112 */
[----:B------:R-:W-:Y:S01]  /*6bf0*/  ISETP.LT.OR P6, PT, R6, 0xa, !P1 ;  /* 0x0000000a0600780c */ /* 0x000fe20004fc1670 */
[----:B------:R-:W-:Y:S01]  /*6c00*/  FMUL R131, R131, R11 ;  /* 0x0000000b83837220 */ /* 0x000fe20000400000 */
[----:B------:R-:W-:Y:S01]  /*6c10*/  F2FP.SATFINITE.E5M2.F32.PACK_AB_MERGE_C R133, RZ, R133, RZ ;  /* 0x00000085ff85723e */ /* 0x000fe200048060ff */
[-C--:B------:R-:W-:Y:S01]  /*6c20*/  FMUL R132, R132, R11.reuse ;  /* 0x0000000b84847220 */ /* 0x080fe20000400000 */
[----:B-1----:R-:W-:Y:S01]  /*6c30*/  F2FP.SATFINITE.E5M2.F32.PACK_AB_MERGE_C R25, RZ, R140, RZ ;  /* 0x0000008cff19723e */ /* 0x002fe200048060ff */
[----:B------:R0:W-:Y:S01]  /*6c40*/  @!P5 STG.E.U8 desc[UR18][R20.64+0x9], R5 ;  /* 0x000009051400d986 */ /* 0x0001e2000c101112 */
[C---:B------:R-:W-:Y:S01]  /*6c50*/  ISETP.LT.OR P5, PT, R6.reuse, 0x12, !P2 ;  /* 0x000000120600780c */ /* 0x040fe200057a1670 */
[----:B------:R-:W-:Y:S01]  /*6c60*/  FMUL R129, R129, R11 ;  /* 0x0000000b81817220 */ /* 0x000fe20000400000 */
[----:B------:R-:W-:Y:S01]  /*6c70*/  F2FP.SATFINITE.E5M2.F32.PACK_AB_MERGE_C R131, RZ, R131, RZ ;  /* 0x00000083ff83723e */ /* 0x000fe200048060ff */
[----:B------:R-:W-:Y:S01]  /*6c80*/  @!P4 STG.E.U8 desc[UR18][R18.64+0x8], R141 ;  /* 0x0000088d1200c986 */ /* 0x000fe2000c101112 */
[----:B------:R-:W-:Y:S01]  /*6c90*/  ISETP.LT.OR P4, PT, R6, 0x11, !P2 ;  /* 0x000000110600780c */ /* 0x000fe20005781670 */
[----:B------:R-:W-:Y:S01]  /*6ca0*/  FMUL R130, R130, R11 ;  /* 0x0000000b82827220 */ /* 0x000fe20000400000 */
[----:B------:R-:W-:Y:S01]  /*6cb0*/  F2FP.SATFINITE.E5M2.F32.PACK_AB_MERGE_C R129, RZ, R129, RZ ;  /* 0x00000081ff81723e */ /* 0x000fe200048060ff */
[----:B------:R1:W-:Y:S01]  /*6cc0*/  @!P6 STG.E.U8 desc[UR18][R18.64+0x9], R27 ;  /* 0x0000091b1200e986 */ /* 0x0003e2000c101112 */
[----:B------:R-:W-:Y:S01]  /*6cd0*/  ISETP.LT.OR P6, PT, R6, 0x11, !P1 ;  /* 0x000000110600780c */ /* 0x000fe20004fc1670 */
[-C--:B------:R-:W-:Y:S01]  /*6ce0*/  FMUL R128, R128, R11.reuse ;  /* 0x0000000b80807220 */ /* 0x080fe20000400000 */
[-C--:B------:R-:W-:Y:S01]  /*6cf0*/  FMUL R127, R127, R11.reuse ;  /* 0x0000000b7f7f7220 */ /* 0x080fe20000400000 */
[----:B0-----:R-:W-:Y:S01]  /*6d00*/  F2FP.SATFINITE.E5M2.F32.PACK_AB_MERGE_C R5, RZ, R138, RZ ;  /* 0x0000008aff05723e */ /* 0x001fe200048060ff */
[-C--:B------:R-:W-:Y:S01]  /*6d10*/  FMUL R125, R125, R11.reuse ;  /* 0x0000000b7d7d7220 */ /* 0x080fe20000400000 */
[----:B------:R0:W-:Y:S01]  /*6d20*/  @!P5 STG.E.U8 desc[UR18][R20.64+0x11], R25 ;  /* 0x000011191400d986 */ /* 0x0001e2000c101112 */
[----:B------:R-:W-:Y:S01]  /*6d30*/  ISETP.LT.OR P5, PT, R6, 0x12, !P1 ;  /* 0x000000120600780c */ /* 0x000fe20004fa1670 */
[----:B------:R-:W-:Y:S01]  /*6d40*/  FMUL R126, R126, R11 ;  /* 0x0000000b7e7e7220 */ /* 0x000fe20000400000 */
[----:B------:R-:W-:Y:S01]  /*6d50*/  F2FP.SATFINITE.E5M2.F32.PACK_AB_MERGE_C R127, RZ, R127, RZ ;  /* 0x0000007fff7f723e */ /* 0x000fe200048060ff */
[----:B------:R-:W-:Y:S01]  /*6d60*/  @!P4 STG.E.U8 desc[UR18][R20.64+0x10], R139 ;  /* 0x0000108b1400c986 */ /* 0x000fe2000c101112 */
[C---:B------:R-:W-:Y:S01]  /*6d70*/  ISETP.LT.OR P4, PT, R6.reuse, 0x19, !P2 ;  /* 0x000000190600780c */ /* 0x040fe20005781670 */
[-C--:B------:R-:W-:Y:S01]  /*6d80*/  FMUL R123, R123, R11.reuse ;  /* 0x0000000b7b7b7220 */ /* 0x080fe20000400000 */
[----:B-1----:R-:W-:Y:S01]  /*6d90*/  F2FP.SATFINITE.E5M2.F32.PACK_AB_MERGE_C R27, RZ, R136, RZ ;  /* 0x00000088ff1b723e */ /* 0x002fe200048060ff */
[----:B------:R-:W-:Y:S01]  /*6da0*/  @!P6 STG.E.U8 desc[UR18][R18.64+0x10], R137 ;  /* 0x000010891200e986 */ /* 0x000fe2000c101112 */
[----:B------:R-:W-:Y:S01]  /*6db0*/  ISETP.LT.OR P6, PT, R6, 0x1a, !P2 ;  /* 0x0000001a0600780c */ /* 0x000fe200057c1670 */
[----:B------:R-:W-:Y:S01]  /*6dc0*/  FMUL R124, R124, R11 ;  /* 0x0000000b7c7c7220 */ /* 0x000fe20000400000 */
[----:B------:R-:W-:Y:S01]  /*6dd0*/  F2FP.SATFINITE.E5M2.F32.PACK_AB_MERGE_C R125, RZ, R125, RZ ;  /* 0x0000007dff7d723e */ /* 0x000fe200048060ff */
[-C--:B------:R-:W-:Y:S01]  /*6de0*/  FMUL R122, R122, R11.reuse ;  /* 0x0000000b7a7a7220 */ /* 0x080fe20000400000 */
[----:B0-----:R-:W-:Y:S01]  /*6df0*/  F2FP.SATFINITE.E5M2.F32.PACK_AB_MERGE_C R25, RZ, R134, RZ ;  /* 0x00000086ff19723e */ /* 0x001fe200048060ff */
[----:B------:R0:W-:Y:S01]  /*6e00*/  @!P5 STG.E.U8 desc[UR18][R18.64+0x11], R5 ;  /* 0x000011051200d986 */ /* 0x0001e2000c101112 */
[C---:B------:R-:W-:Y:S01]  /*6e10*/  ISETP.LT.OR P5, PT, R6.reuse, 0x1a, !P1 ;  /* 0x0000001a0600780c */ /* 0x040fe20004fa1670 */
        /* <DEDUP_REMOVED lines=11> */
[----:B0-----:R-:W-:Y:S01]  /*6ed0*/  F2FP.SATFINITE.E5M2.F32.PACK_AB_MERGE_C R5, RZ, R132, RZ ;  /* 0x00000084ff05723e */ /* 0x001fe200048060ff */
[----:B------:R0:W-:Y:S01]  /*6ee0*/  @!P5 STG.E.U8 desc[UR18][R18.64+0x19], R25 ;  /* 0x000019191200d986 */ /* 0x0001e2000c101112 */
[----:B------:R-:W-:Y:S01]  /*6ef0*/  ISETP.LT.OR P5, PT, R6, 0x22, !P2 ;  /* 0x000000220600780c */ /* 0x000fe200057a1670 */
[----:B------:R-:W-:Y:S01]  /*6f00*/  FMUL R118, R118, R11 ;  /* 0x0000000b76767220 */ /* 0x000fe20000400000 */
[----:B------:R-:W-:Y:S01]  /*6f10*/  F2FP.SATFINITE.E5M2.F32.PACK_AB_MERGE_C R117, RZ, R117, RZ ;  /* 0x00000075ff75723e */ /* 0x000fe200048060ff */
[----:B------:R-:W-:Y:S01]  /*6f20*/  @!P4 STG.E.U8 desc[UR18][R18.64+0x18], R133 ;  /* 0x000018851200c986 */ /* 0x000fe2000c101112 */
[----:B------:R-:W-:Y:S01]  /*6f30*/  ISETP.LT.OR P4, PT, R6, 0x21, !P1 ;  /* 0x000000210600780c */ /* 0x000fe20004f81670 */
[-C--:B------:R-:W-:Y:S01]  /*6f40*/  FMUL R116, R116, R11.reuse ;  /* 0x0000000b74747220 */ /* 0x080fe20000400000 */
[----:B-1----:R-:W-:Y:S01]  /*6f50*/  F2FP.SATFINITE.E5M2.F32.PACK_AB_MERGE_C R27, RZ, R130, RZ ;  /* 0x00000082ff1b723e */ /* 0x002fe200048060ff */
[----:B------:R-:W-:Y:S01]  /*6f60*/  @!P6 STG.E.U8 desc[UR18][R20.64+0x20], R131 ;  /* 0x000020831400e986 */ /* 0x000fe2000c101112 */
[----:B------:R-:W-:Y:S01]  /*6f70*/  ISETP.LT.OR P6, PT, R6, 0x22, !P1 ;  /* 0x000000220600780c */ /* 0x000fe20004fc1670 */
[-C--:B------:R-:W-:Y:S01]  /*6f80*/  FMUL R115, R115, R11.reuse ;  /* 0x0000000b73737220 */ /* 0x080fe20000400000 */
[-C--:B------:R-:W-:Y:S01]  /*6f90*/  FMUL R113, R113, R11.reuse ;  /* 0x0000000b71717220 */ /* 0x080fe20000400000 */
[----:B0-----:R-:W-:Y:S01]  /*6fa0*/  F2FP.SATFINITE.E5M2.F32.PACK_AB_MERGE_C R25, RZ, R128, RZ ;  /* 0x00000080ff19723e */ /* 0x001fe200048060ff */
[-C--:B------:R-:W-:Y:S01]  /*6fb0*/  FMUL R114, R114, R11.reuse ;  /* 0x0000000b72727220 */ /* 0x080fe20000400000 */
        /* <DEDUP_REMOVED lines=33> */
[C---:B------:R-:W-:Y:S01]  /*71d0*/  ISETP.LT.OR P4, PT, R6.reuse, 0x31, !P1 ;  /* 0x000000310600780c */ /* 0x040fe20004f81670 */
[-C--:B------:R-:W-:Y:S01]  /*71e0*/  FMUL R103, R103, R11.reuse ;  /* 0x0000000b67677220 */ /* 0x080fe20000400000 */
[-C--:B------:R-:W-:Y:S01]  /*71f0*/  FMUL R101, R101, R11.reuse ;  /* 0x0000000b65657220 */ /* 0x080fe20000400000 */
        /* <DEDUP_REMOVED lines=15> */
[C---:B------:R-:W-:Y:S01]  /*72f0*/  ISETP.LT.OR P6, PT, R6.reuse, 0x3a, !P1 ;  /* 0x0000003a0600780c */ /* 0x040fe20004fc1670 */
        /* <DEDUP_REMOVED lines=20> */
[-C--:B------:R-:W-:Y:S01]  /*7440*/  FMUL R92, R92, R11.reuse ;  /* 0x0000000b5c5c7220 */ /* 0x080fe20000400000 */
[-C--:B------:R-:W-:Y:S01]  /*7450*/  FMUL R89, R89, R11.reuse ;  /* 0x0000000b59597220 */ /* 0x080fe20000400000 */
        /* <DEDUP_REMOVED lines=19> */
[----:B------:R-:W-:-:S02]  /*7590*/  ISETP.LT.OR P6, PT, R6, 0x51, !P2 ;  /* 0x000000510600780c */ /* 0x000fc400057c1670 */
[----:B------:R-:W-:Y:S02]  /*75a0*/  F2FP.SATFINITE.E5M2.F32.PACK_AB_MERGE_C R23, RZ, R23, RZ ;  /* 0x00000017ff17723e */ /* 0x000fe400048060ff */
[----:B0-----:R-:W-:Y:S01]  /*75b0*/  F2FP.SATFINITE.E5M2.F32.PACK_AB_MERGE_C R5, RZ, R108, RZ ;  /* 0x0000006cff05723e */ /* 0x001fe200048060ff */
[----:B------:R0:W-:Y:S01]  /*75c0*/  @!P5 STG.E.U8 desc[UR18][R18.64+0x49], R25 ;  /* 0x000049191200d986 */ /* 0x0001e2000c101112 */
[----:B------:R-:W-:-:S03]  /*75d0*/  ISETP.LT.OR P5, PT, R6, 0x52, !P2 ;  /* 0x000000520600780c */ /* 0x000fc600057a1670 */
[----:B------:R-:W-:Y:S01]  /*75e0*/  @!P4 STG.E.U8 desc[UR18][R18.64+0x48], R109 ;  /* 0x0000486d1200c986 */ /* 0x000fe2000c101112 */
[C---:B------:R-:W-:Y:S02]  /*75f0*/  ISETP.LT.OR P4, PT, R6.reuse, 0x51, !P1 ;  /* 0x000000510600780c */ /* 0x040fe40004f81670 */
[----:B-1----:R-:W-:Y:S01]  /*7600*/  F2FP.SATFINITE.E5M2.F32.PACK_AB_MERGE_C R27, RZ, R106, RZ ;  /* 0x0000006aff1b723e */ /* 0x002fe200048060ff */
[----:B------:R-:W-:Y:S01]  /*7610*/  @!P6 STG.E.U8 desc[UR18][R20.64+0x50], R107 ;  /* 0x0000506b1400e986 */ /* 0x000fe2000c101112 */
[----:B------:R-:W-:Y:S02]  /*7620*/  ISETP.LT.OR P6, PT, R6, 0x52, !P1 ;  /* 0x000000520600780c */ /* 0x000fe40004fc1670 */
[----:B0-----:R-:W-:-:S03]  /*7630*/  F2FP.SATFINITE.E5M2.F32.PACK_AB_MERGE_C R25, RZ, R104, RZ ;  /* 0x00000068ff19723e */ /* 0x001fc600048060ff */
[----:B------:R0:W-:Y:S01]  /*7640*/  @!P5 STG.E.U8 desc[UR18][R20.64+0x51], R5 ;  /* 0x000051051400d986 */ /* 0x0001e2000c101112 */
[----:B------:R-:W-:-:S03]  /*7650*/  ISETP.LT.OR P5, PT, R6, 0x5a, !P2 ;  /* 0x0000005a0600780c */ /* 0x000fc600057a1670 */
[----:B------:R-:W-:Y:S01]  /*7660*/  @!P4 STG.E.U8 desc[UR18][R18.64+0x50], R105 ;  /* 0x000050691200c986 */ /* 0x000fe2000c101112 */
[----:B------:R-:W-:-:S03]  /*7670*/  ISETP.LT.OR P4, PT, R6, 0x59, !P2 ;  /* 0x000000590600780c */ /* 0x000fc60005781670 */
[----:B------:R1:W-:Y:S01]  /*7680*/  @!P6 STG.E.U8 desc[UR18][R18.64+0x51], R27 ;  /* 0x0000511b1200e986 */ /* 0x0003e2000c101112 */
[----:B------:R-:W-:Y:S02]  /*7690*/  ISETP.LT.OR P6, PT, R6, 0x59, !P1 ;  /* 0x000000590600780c */ /* 0x000fe40004fc1670 */
[----:B0-----:R-:W-:-:S03]  /*76a0*/  F2FP.SATFINITE.E5M2.F32.PACK_AB_MERGE_C R5, RZ, R102, RZ ;  /* 0x00000066ff05723e */ /* 0x001fc600048060ff */
        /* <DEDUP_REMOVED lines=31> */
[C---:B------:R-:W-:Y:S02]  /*78a0*/  ISETP.LT.OR P5, PT, R6.reuse, 0x79, !P2 ;  /* 0x000000790600780c */ /* 0x040fe400057a1670 */
[C---:B------:R-:W-:Y:S01]  /*78b0*/  ISETP.LT.OR P2, PT, R6.reuse, 0x7a, !P2 ;  /* 0x0000007a0600780c */ /* 0x040fe20005741670 */
[----:B------:R2:W-:Y:S01]  /*78c0*/  @!P4 STG.E.U8 desc[UR18][R20.64+0x70], R91 ;  /* 0x0000705b1400c986 */ /* 0x0005e2000c101112 */
[C---:B------:R-:W-:Y:S02]  /*78d0*/  ISETP.LT.OR P4, PT, R6.reuse, 0x72, !P1 ;  /* 0x000000720600780c */ /* 0x040fe40004f81670 */
[----:B-1----:R-:W-:Y:S01]  /*78e0*/  F2FP.SATFINITE.E5M2.F32.PACK_AB_MERGE_C R27, RZ, R88, RZ ;  /* 0x00000058ff1b723e */ /* 0x002fe200048060ff */
[----:B------:R2:W-:Y:S01]  /*78f0*/  @!P6 STG.E.U8 desc[UR18][R18.64+0x70], R89 ;  /* 0x000070591200e986 */ /* 0x0005e2000c101112 */
[C---:B------:R-:W-:Y:S02]  /*7900*/  ISETP.LT.OR P6, PT, R6.reuse, 0x79, !P1 ;  /* 0x000000790600780c */ /* 0x040fe40004fc1670 */
[----:B------:R-:W-:-:S02]  /*7910*/  ISETP.LT.OR P1, PT, R6, 0x7a, !P1 ;  /* 0x0000007a0600780c */ /* 0x000fc40004f21670 */
[----:B0-----:R-:W-:-:S05]  /*7920*/  F2FP.SATFINITE.E5M2.F32.PACK_AB_MERGE_C R25, RZ, R22, RZ ;  /* 0x00000016ff19723e */ /* 0x001fca00048060ff */
[----:B------:R2:W-:Y:S04]  /*7930*/  @!P4 STG.E.U8 desc[UR18][R18.64+0x71], R5 ;  /* 0x000071051200c986 */ /* 0x0005e8000c101112 */
[----:B------:R2:W-:Y:S04]  /*7940*/  @!P5 STG.E.U8 desc[UR18][R20.64+0x78], R17 ;  /* 0x000078111400d986 */ /* 0x0005e8000c101112 */
[----:B------:R2:W-:Y:S04]  /*7950*/  @!P2 STG.E.U8 desc[UR18][R20.64+0x79], R25 ;  /* 0x000079191400a986 */ /* 0x0005e8000c101112 */
[----:B------:R2:W-:Y:S04]  /*7960*/  @!P6 STG.E.U8 desc[UR18][R18.64+0x78], R23 ;  /* 0x000078171200e986 */ /* 0x0005e8000c101112 */
[----:B------:R2:W-:Y:S02]  /*7970*/  @!P1 STG.E.U8 desc[UR18][R18.64+0x79], R27 ;  /* 0x0000791b12009986 */ /* 0x0005e4000c101112 */
.L_x_169:
[----:B------:R-:W-:Y:S05]  /*7980*/  BSYNC B0 ;  /* 0x0000000000007941 */ /* 0x000fea0003800000 */
.L_x_39:
[C---:B------:R-:W-:Y:S01]  /*7990*/  LEA R2, P1, R8.reuse, R2, 0x1 ;  /* 0x0000000208027211 */ /* 0x040fe200078208ff */
[----:B------:R-:W-:Y:S01]  /*79a0*/  ULDC.64 UR6, c[0x0][0x650] ;  /* 0x0001940000067ab9 */ /* 0x000fe20000000a00 */
[----:B-----5:R-:W-:Y:S01]  /*79b0*/  IMAD.U32 R4, RZ, RZ, UR16 ;  /* 0x00000010ff047e24 */ /* 0x020fe2000f8e00ff */
[----:B--2---:R-:W-:Y:S01]  /*79c0*/  PRMT R17, RZ, 0x7610, R17 ;  /* 0x00007610ff117816 */ /* 0x004fe20000000011 */
[----:B------:R-:W-:Y:S01]  /*79d0*/  IMAD.MOV.U32 R6, RZ, RZ, -0x1 ;  /* 0xffffffffff067424 */ /* 0x000fe200078e00ff */
[----:B------:R-:W-:Y:S01]  /*79e0*/  LEA.HI.X R3, R8, R3, R0, 0x1, P1 ;  /* 0x0000000308037211 */ /* 0x000fe200008f0c00 */
[----:B------:R2:W-:Y:S01]  /*79f0*/  SYNCS.ARRIVE.TRANS64.A1T0 RZ, [R4+UR21], RZ ;  /* 0x000000ff04ff79a7 */ /* 0x0005e20008100015 */
[----:B------:R-:W-:Y:S01]  /*7a00*/  ISETP.GE.U32.AND P1, PT, R2, UR6, PT ;  /* 0x0000000602007c0c */ /* 0x000fe2000bf26070 */
[----:B0-----:R-:W-:-:S03]  /*7a10*/  IMAD.MOV.U32 R5, RZ, RZ, -0x1 ;  /* 0xffffffffff057424 */ /* 0x001fc600078e00ff */
[----:B------:R-:W-:Y:S01]  /*7a20*/  ISETP.GE.U32.AND.EX P1, PT, R3, UR7, PT, P1 ;  /* 0x0000000703007c0c */ /* 0x000fe2000bf26110 */
[----:B--2---:R-:W-:-:S12]  /*7a30*/  IMAD.MOV.U32 R4, RZ, RZ, -0x1 ;  /* 0xffffffffff047424 */ /* 0x004fd800078e00ff */
[----:B------:R-:W-:Y:S05]  /*7a40*/  @P1 BRA `(.L_x_170) ;  /* 0x0000000400601947 */ /* 0x000fea0003800000 */
[----:B------:R-:W0:Y:S01]  /*7a50*/  S2R R28, SR_CTAID.X ;  /* 0x00000000001c7919 */ /* 0x000e220000002500 */
[----:B------:R-:W2:Y:S01]  /*7a60*/  LDC.64 R22, c[0x0][0x628] ;  /* 0x00018a00ff167b82 */ /* 0x000ea20000000a00 */
[----:B------:R-:W-:Y:S01]  /*7a70*/  ULDC UR6, c[0x0][0x150] ;  /* 0x0000540000067ab9 */ /* 0x000fe20000000800 */
[----:B-1--4-:R-:W-:Y:S01]  /*7a80*/  IMAD.MOV.U32 R20, RZ, RZ, R2 ;  /* 0x000000ffff147224 */ /* 0x012fe200078e0002 */
[----:B------:R-:W1:Y:S01]  /*7a90*/  S2R R30, SR_CTAID.Y ;  /* 0x00000000001e7919 */ /* 0x000e620000002600 */
[----:B------:R-:W-:-:S04]  /*7aa0*/  IMAD.MOV.U32 R21, RZ, RZ, R3 ;  /* 0x000000ffff157224 */ /* 0x000fc800078e0003 */
[----:B------:R-:W4:Y:S08]  /*7ab0*/  LDC R31, c[0x0][0x144] ;  /* 0x00005100ff1f7b82 */ /* 0x000f300000000800 */
[----:B------:R-:W1:Y:S08]  /*7ac0*/  LDC R6, c[0x0][0x630] ;  /* 0x00018c00ff067b82 */ /* 0x000e700000000800 */
[----:B------:R-:W1:Y:S01]  /*7ad0*/  LDC.64 R26, c[0x0][0x620] ;  /* 0x00018800ff1a7b82 */ /* 0x000e620000000a00 */
[----:B--2---:R-:W-:-:S04]  /*7ae0*/  ISETP.NE.U32.AND P1, PT, R22, RZ, PT ;  /* 0x000000ff1600720c */ /* 0x004fc80003f25070 */
[----:B------:R-:W-:Y:S02]  /*7af0*/  ISETP.NE.AND.EX P1, PT, R23, RZ, PT, P1 ;  /* 0x000000ff1700720c */ /* 0x000fe40003f25310 */
[----:B0-----:R-:W-:-:S05]  /*7b00*/  I2FP.F32.U32 R4, R28 ;  /* 0x0000001c00047245 */ /* 0x001fca0000201000 */
[----:B------:R-:W-:-:S04]  /*7b10*/  FMUL R4, R4, UR6 ;  /* 0x0000000604047c20 */ /* 0x000fc80008400000 */
[----:B------:R0:W2:Y:S02]  /*7b20*/  F2I.U32.TRUNC.NTZ R29, R4 ;  /* 0x00000004001d7305 */ /* 0x0000a4000020f000 */
[----:B----4-:R-:W-:Y:S05]  /*7b30*/  @!P1 BRA `(.L_x_171) ;  /* 0x0000000000289947 */ /* 0x010fea0003800000 */
[----:B------:R-:W4:Y:S02]  /*7b40*/  LDC R5, c[0x0][0x634] ;  /* 0x00018d00ff057b82 */ /* 0x000f240000000800 */
[----:B----4-:R-:W-:-:S05]  /*7b50*/  IADD3 R17, P1, R2, R5, RZ ;  /* 0x0000000502117210 */ /* 0x010fca0007f3e0ff */
[----:B---3--:R-:W-:-:S04]  /*7b60*/  IMAD.X R25, RZ, RZ, R3, P1 ;  /* 0x000000ffff197224 */ /* 0x008fc800008e0603 */
[----:B0-----:R-:W-:-:S04]  /*7b70*/  IMAD.WIDE.U32 R4, R25, R22, RZ ;  /* 0x0000001619047225 */ /* 0x001fc800078e00ff */
[----:B------:R-:W-:-:S04]  /*7b80*/  IMAD.WIDE.U32 R18, P1, R17, R23, R4 ;  /* 0x0000001711127225 */ /* 0x000fc80007820004 */
[----:B------:R-:W-:-:S04]  /*7b90*/  IMAD.WIDE.U32 R4, R17, R22, RZ ;  /* 0x0000001611047225 */ /* 0x000fc800078e00ff */
[----:B------:R-:W-:Y:S01]  /*7ba0*/  IMAD.X R21, RZ, RZ, RZ, P1 ;  /* 0x000000ffff157224 */ /* 0x000fe200008e06ff */
[----:B------:R-:W-:Y:S01]  /*7bb0*/  IADD3 RZ, P1, R5, R18, RZ ;  /* 0x0000001205ff7210 */ /* 0x000fe20007f3e0ff */
[----:B------:R-:W-:-:S04]  /*7bc0*/  IMAD.MOV.U32 R20, RZ, RZ, R19 ;  /* 0x000000ffff147224 */ /* 0x000fc800078e0013 */
[----:B------:R-:W-:-:S08]  /*7bd0*/  IMAD.WIDE.U32.X R20, R25, R23, R20, P1 ;  /* 0x0000001719147225 */ /* 0x000fd000008e0414 */
.L_x_171:
[----:B------:R-:W4:Y:S01]  /*7be0*/  LDC.64 R34, c[0x0][0x640] ;  /* 0x00019000ff227b82 */ /* 0x000f220000000a00 */
[-C--:B-1-3--:R-:W-:Y:S01]  /*7bf0*/  SHF.R.U64 R24, R20, R6.reuse, R21 ;  /* 0x0000000614187219 */ /* 0x08afe20000001215 */
[----:B--2---:R-:W-:Y:S01]  /*7c00*/  IMAD.MOV R29, RZ, RZ, -R29 ;  /* 0x000000ffff1d7224 */ /* 0x004fe200078e0a1d */
[----:B0-----:R-:W-:Y:S01]  /*7c10*/  SHF.R.U32.HI R4, RZ, R6, R21 ;  /* 0x00000006ff047219 */ /* 0x001fe20000011615 */
[----:B------:R-:W-:Y:S01]  /*7c20*/  ULDC UR6, c[0x0][0x154] ;  /* 0x0000550000067ab9 */ /* 0x000fe20000000800 */
[----:B------:R-:W-:Y:S01]  /*7c30*/  IADD3 R17, P1, RZ, -R24, RZ ;  /* 0x80000018ff117210 */ /* 0x000fe20007f3e0ff */
[----:B------:R-:W-:Y:S02]  /*7c40*/  IMAD R29, R31, R29, R28 ;  /* 0x0000001d1f1d7224 */ /* 0x000fe400078e021c */
[----:B------:R-:W0:Y:S01]  /*7c50*/  LDC R18, c[0x0][0x618] ;  /* 0x00018600ff127b82 */ /* 0x000e220000000800 */
[----:B------:R-:W-:Y:S02]  /*7c60*/  IMAD.MOV.U32 R19, RZ, RZ, -0x1 ;  /* 0xffffffffff137424 */ /* 0x000fe400078e00ff */
[----:B------:R-:W-:-:S02]  /*7c70*/  IMAD.X R5, RZ, RZ, ~R4, P1 ;  /* 0x000000ffff057224 */ /* 0x000fc400008e0e04 */
[----:B------:R-:W-:Y:S02]  /*7c80*/  IMAD.MOV.U32 R21, RZ, RZ, 0x1 ;  /* 0x00000001ff157424 */ /* 0x000fe400078e00ff */
[-C--:B------:R-:W-:Y:S01]  /*7c90*/  IMAD R6, R5, R26.reuse, RZ ;  /* 0x0000001a05067224 */ /* 0x080fe200078e02ff */
[----:B------:R-:W1:Y:S01]  /*7ca0*/  LDC R20, c[0x0][0x608] ;  /* 0x00018200ff147b82 */ /* 0x000e620000000800 */
[----:B------:R-:W-:-:S04]  /*7cb0*/  IMAD.WIDE.U32 R4, R17, R26, R2 ;  /* 0x0000001a11047225 */ /* 0x000fc800078e0002 */
[----:B------:R-:W-:Y:S01]  /*7cc0*/  IMAD R17, R17, R27, R6 ;  /* 0x0000001b11117224 */ /* 0x000fe200078e0206 */
[----:B------:R-:W-:Y:S02]  /*7cd0*/  I2FP.F32.U32 R6, R30 ;  /* 0x0000001e00067245 */ /* 0x000fe40000201000 */
[----:B------:R-:W2:Y:S01]  /*7ce0*/  LDC R32, c[0x0][0x658] ;  /* 0x00019600ff207b82 */ /* 0x000ea20000000800 */
[----:B------:R-:W-:Y:S01]  /*7cf0*/  IMAD.IADD R5, R5, 0x1, R17 ;  /* 0x0000000105057824 */ /* 0x000fe200078e0211 */
[----:B----4-:R-:W-:Y:S01]  /*7d00*/  ISETP.NE.U32.AND P1, PT, R34, RZ, PT ;  /* 0x000000ff2200720c */ /* 0x010fe20003f25070 */
[----:B------:R-:W-:-:S03]  /*7d10*/  FMUL R17, R6, UR6 ;  /* 0x0000000606117c20 */ /* 0x000fc60008400000 */
[----:B------:R-:W-:Y:S01]  /*7d20*/  ISETP.NE.AND.EX P1, PT, R35, RZ, PT, P1 ;  /* 0x000000ff2300720c */ /* 0x000fe20003f25310 */
[----:B------:R3:W4:Y:S01]  /*7d30*/  F2I.U32.TRUNC.NTZ R25, R17 ;  /* 0x0000001100197305 */ /* 0x000722000020f000 */
[----:B------:R-:W3:Y:S01]  /*7d40*/  LDC R27, c[0x0][0x148] ;  /* 0x00005200ff1b7b82 */ /* 0x000ee20000000800 */
[-CC-:B0-----:R-:W-:Y:S02]  /*7d50*/  SHF.R.U64 R22, R4, R18.reuse, R5.reuse ;  /* 0x0000001204167219 */ /* 0x181fe40000001205 */
[----:B------:R-:W-:-:S05]  /*7d60*/  SHF.R.U32.HI R5, RZ, R18, R5 ;  /* 0x00000012ff057219 */ /* 0x000fca0000011605 */
[----:B------:R-:W0:Y:S01]  /*7d70*/  LDC R28, c[0x0][0x600] ;  /* 0x00018000ff1c7b82 */ /* 0x000e220000000800 */
[-CC-:B-1----:R-:W-:Y:S02]  /*7d80*/  SHF.R.U64 R6, R22, R20.reuse, R5.reuse ;  /* 0x0000001416067219 */ /* 0x182fe40000001205 */
[----:B------:R-:W-:-:S05]  /*7d90*/  SHF.R.U32.HI R5, RZ, R20, R5 ;  /* 0x00000014ff057219 */ /* 0x000fca0000011605 */
[----:B------:R-:W1:Y:S01]  /*7da0*/  LDC R33, c[0x0][0x648] ;  /* 0x00019200ff217b82 */ /* 0x000e620000000800 */
[-CC-:B--2---:R-:W-:Y:S02]  /*7db0*/  SHF.R.U64 R26, R6, R32.reuse, R5.reuse ;  /* 0x00000020061a7219 */ /* 0x184fe40000001205 */
[-C--:B------:R-:W-:Y:S02]  /*7dc0*/  SHF.L.U32 R19, R19, R32.reuse, RZ ;  /* 0x0000002013137219 */ /* 0x080fe400000006ff */
[-C--:B------:R-:W-:Y:S01]  /*7dd0*/  SHF.R.U32.HI R5, RZ, R32.reuse, R5 ;  /* 0x00000020ff057219 */ /* 0x080fe20000011605 */
[----:B------:R-:W-:Y:S01]  /*7de0*/  IMAD.MOV.U32 R4, RZ, RZ, R26 ;  /* 0x000000ffff047224 */ /* 0x000fe200078e001a */
[----:B------:R-:W-:Y:S01]  /*7df0*/  SHF.L.U32 R32, R21, R32, RZ ;  /* 0x0000002015207219 */ /* 0x000fe200000006ff */
[----:B------:R-:W2:Y:S01]  /*7e00*/  LDC R36, c[0x0][0x638] ;  /* 0x00018e00ff247b82 */ /* 0x000ea20000000800 */
[----:B------:R-:W-:-:S07]  /*7e10*/  LOP3.LUT R31, RZ, R19, RZ, 0x33, !PT ;  /* 0x00000013ff1f7212 */ /* 0x000fce00078e33ff */
[----:B------:R-:W0:Y:S01]  /*7e20*/  LDC R37, c[0x0][0x610] ;  /* 0x00018400ff257b82 */ /* 0x000e220000000800 */
[----:B----4-:R-:W-:Y:S05]  /*7e30*/  @!P1 BRA `(.L_x_172) ;  /* 0x0000000000289947 */ /* 0x010fea0003800000 */
[----:B---3--:R-:W3:Y:S02]  /*7e40*/  LDC R17, c[0x0][0x64c] ;  /* 0x00019300ff117b82 */ /* 0x008ee40000000800 */
        /* <DEDUP_REMOVED lines=9> */
.L_x_172:
[----:B-1----:R-:W-:Y:S01]  /*7ee0*/  SHF.R.U64 R4, R4, R33, R5 ;  /* 0x0000002104047219 */ /* 0x002fe20000001205 */
[----:B0-----:R-:W-:Y:S01]  /*7ef0*/  VIADD R19, R28, 0xffffffff ;  /* 0xffffffff1c137836 */ /* 0x001fe20000000000 */
[----:B---3--:R-:W-:Y:S01]  /*7f00*/  LOP3.LUT R17, R6, R31, RZ, 0xc0, !PT ;  /* 0x0000001f06117212 */ /* 0x008fe200078ec0ff */
[----:B------:R-:W-:Y:S02]  /*7f10*/  IMAD.MOV R25, RZ, RZ, -R25 ;  /* 0x000000ffff197224 */ /* 0x000fe400078e0a19 */
[----:B------:R-:W-:Y:S01]  /*7f20*/  IMAD.MOV R5, RZ, RZ, -R4 ;  /* 0x000000ffff057224 */ /* 0x000fe200078e0a04 */
[----:B------:R-:W-:Y:S01]  /*7f30*/  LOP3.LUT R19, R22, R19, RZ, 0xc0, !PT ;  /* 0x0000001316137212 */ /* 0x000fe200078ec0ff */
[----:B------:R-:W-:Y:S02]  /*7f40*/  IMAD R6, R32, R4, R17 ;  /* 0x0000000420067224 */ /* 0x000fe400078e0211 */
[----:B------:R-:W-:Y:S02]  /*7f50*/  @P3 IMAD R29, R27, R25, R30 ;  /* 0x000000191b1d3224 */ /* 0x000fe400078e021e */
[----:B--2---:R-:W-:-:S02]  /*7f60*/  IMAD R4, R5, R36, R26 ;  /* 0x0000002405047224 */ /* 0x004fc400078e021a */
[----:B------:R-:W-:Y:S02]  /*7f70*/  IMAD R6, R6, R37, R29 ;  /* 0x0000002506067224 */ /* 0x000fe400078e021d */
[----:B------:R-:W-:Y:S02]  /*7f80*/  IMAD R19, R4, R28, R19 ;  /* 0x0000001c04137224 */ /* 0x000fe400078e0213 */
[----:B------:R-:W-:Y:S02]  /*7f90*/  IMAD.MOV.U32 R17, RZ, RZ, 0x1 ;  /* 0x00000001ff117424 */ /* 0x000fe400078e00ff */
[----:B------:R-:W-:Y:S01]  /*7fa0*/  IMAD.MOV.U32 R4, RZ, RZ, R24 ;  /* 0x000000ffff047224 */ /* 0x000fe200078e0018 */
[----:B------:R-:W-:Y:S02]  /*7fb0*/  SEL R5, R19, R6, !P3 ;  /* 0x0000000613057207 */ /* 0x000fe40005800000 */
[----:B------:R-:W-:-:S07]  /*7fc0*/  SEL R6, R6, R19, !P3 ;  /* 0x0000001306067207 */ /* 0x000fce0005800000 */
.L_x_170:
[----:B------:R-:W-:Y:S02]  /*7fd0*/  LOP3.LUT P1, RZ, R17, 0xff, RZ, 0xc0, !PT ;  /* 0x000000ff11ff7812 */ /* 0x000fe4000782c0ff */
[----:B------:R-:W-:-:S11]  /*7fe0*/  LOP3.LUT R150, R150, 0x1, RZ, 0x3c, !PT ;  /* 0x0000000196967812 */ /* 0x000fd600078e3cff */
[----:B------:R-:W-:Y:S05]  /*7ff0*/  @P1 BRA `(.L_x_173) ;  /* 0xffffff9400701947 */ /* 0x000fea000383ffff */
[----:B------:R-:W-:Y:S05]  /*8000*/  EXIT ;  /* 0x000000000000794d */ /* 0x000fea0003800000 */
.L_x_17:
[----:B------:R-:W-:-:S08]  /*8010*/  ISETP.NE.AND P0, PT, R17, RZ, PT ;  /* 0x000000ff1100720c */ /* 0x000fd00003f05270 */
[----:B--23-5:R-:W0:-:S00]  /*8020*/  USETMAXREG.DEALLOC.CTAPOOL 0x28 ;  /* 0x00000028000079c8 */ /* 0x02ce0000080e0500 */
[----:B------:R-:W-:Y:S05]  /*8030*/  @P0 EXIT ;  /* 0x000000000000094d */ /* 0x000fea0003800000 */
[----:B0-----:R-:W-:Y:S01]  /*8040*/  LOP3.LUT P0, RZ, R18, 0xff, RZ, 0xc0, !PT ;  /* 0x000000ff12ff7812 */ /* 0x001fe2000780c0ff */
[----:B------:R-:W-:Y:S02]  /*8050*/  IMAD.MOV.U32 R12, RZ, RZ, 0x1 ;  /* 0x00000001ff0c7424 */ /* 0x000fe400078e00ff */
[----:B------:R-:W-:-:S10]  /*8060*/  IMAD.MOV.U32 R13, RZ, RZ, RZ ;  /* 0x000000ffff0d7224 */ /* 0x000fd400078e00ff */
[----:B------:R-:W-:Y:S05]  /*8070*/  @!P0 BRA `(.L_x_174) ;  /* 0x0000000c00208947 */ /* 0x000fea0003800000 */
[----:B------:R-:W0:Y:S01]  /*8080*/  S2UR UR8, SR_CgaCtaId ;  /* 0x00000000000879c3 */ /* 0x000e220000008800 */
[----:B------:R-:W-:Y:S01]  /*8090*/  LOP3.LUT P0, RZ, R16, 0x1f, RZ, 0xc0, !PT ;  /* 0x0000001f10ff7812 */ /* 0x000fe2000780c0ff */
[----:B------:R-:W-:Y:S01]  /*80a0*/  ULDC UR5, c[0x0][0x658] ;  /* 0x0001960000057ab9 */ /* 0x000fe20000000800 */
[----:B------:R-:W-:Y:S01]  /*80b0*/  UMOV UR6, 0xffffffff ;  /* 0xffffffff00067882 */ /* 0x000fe20000000000 */
[----:B------:R-:W-:Y:S01]  /*80c0*/  BSSY B0, `(.L_x_174) ;  /* 0x00000c3000007945 */ /* 0x000fe20003800000 */
[C---:B------:R-:W-:Y:S01]  /*80d0*/  ISETP.NE.AND P2, PT, R14.reuse, RZ, PT ;  /* 0x000000ff0e00720c */ /* 0x040fe20003f45270 */
[----:B------:R-:W-:Y:S01]  /*80e0*/  USHF.L.U32 UR6, UR6, UR5, URZ ;  /* 0x0000000506067299 */ /* 0x000fe2000800063f */
[----:B------:R-:W-:Y:S01]  /*80f0*/  ISETP.NE.OR P0, PT, R14, RZ, !P0 ;  /* 0x000000ff0e00720c */ /* 0x000fe20004705670 */
[----:B------:R-:W-:Y:S01]  /*8100*/  IMAD.MOV.U32 R15, RZ, RZ, 0x1 ;  /* 0x00000001ff0f7424 */ /* 0x000fe200078e00ff */
[----:B------:R-:W-:Y:S01]  /*8110*/  LOP3.LUT R14, R7, 0x2, RZ, 0xfc, !PT ;  /* 0x00000002070e7812 */ /* 0x000fe200078efcff */
[----:B------:R-:W-:Y:S01]  /*8120*/  IMAD.MOV.U32 R12, RZ, RZ, 0x1 ;  /* 0x00000001ff0c7424 */ /* 0x000fe200078e00ff */
[----:B------:R-:W-:Y:S01]  /*8130*/  ULDC UR4, c[0x0][0x600] ;  /* 0x0001800000047ab9 */ /* 0x000fe20000000800 */
[----:B------:R-:W-:Y:S01]  /*8140*/  IMAD.MOV.U32 R13, RZ, RZ, RZ ;  /* 0x000000ffff0d7224 */ /* 0x000fe200078e00ff */
[----:B------:R-:W-:Y:S01]  /*8150*/  UMOV UR7, 0x1 ;  /* 0x0000000100077882 */ /* 0x000fe20000000000 */
[----:B------:R-:W-:-:S02]  /*8160*/  UIADD3 UR21, UR13, 0x1, URZ ;  /* 0x000000010d157890 */ /* 0x000fc4000fffe03f */
[----:B------:R-:W-:Y:S02]  /*8170*/  UIADD3 UR16, UR4, -0x1, URZ ;  /* 0xffffffff04107890 */ /* 0x000fe4000fffe03f */
[----:B------:R-:W-:Y:S02]  /*8180*/  USHF.L.U32 UR18, UR7, UR5, URZ ;  /* 0x0000000507127299 */ /* 0x000fe4000800063f */
[----:B------:R-:W-:Y:S01]  /*8190*/  ULOP3.LUT UR17, URZ, UR6, URZ, 0x33, !UPT ;  /* 0x000000063f117292 */ /* 0x000fe2000f8e333f */
[----:B------:R-:W-:Y:S01]  /*81a0*/  ULDC.64 UR22, c[0x0][0x198] ;  /* 0x0000660000167ab9 */ /* 0x000fe20000000a00 */
[----:B0-----:R-:W-:-:S10]  /*81b0*/  IMAD.U32 R17, RZ, RZ, UR8 ;  /* 0x00000008ff117e24 */ /* 0x001fd4000f8e00ff */
.L_x_186:
[----:B------:R-:W-:-:S03]  /*81c0*/  UMOV UR4, 0xffffffff ;  /* 0xffffffff00047882 */ /* 0x000fc60000000000 */
[----:B------:R-:W-:Y:S05]  /*81d0*/  BRA.DIV UR4, `(.L_x_175) ;  /* 0x00000012040c7947 */ /* 0x000fea000b800000 */
[----:B------:R-:W-:-:S13]  /*81e0*/  ELECT P1, URZ, PT ;  /* 0x00000000003f782f */ /* 0x000fda0003820000 */
.L_x_200:
[----:B------:R-:W0:Y:S01]  /*81f0*/  LDC R10, c[0x0][0x28c] ;  /* 0x0000a300ff0a7b82 */ /* 0x000e220000000800 */
[----:B------:R-:W-:Y:S01]  /*8200*/  BSSY B1, `(.L_x_176) ;  /* 0x000003b000017945 */ /* 0x000fe20003800000 */
[----:B0-----:R-:W-:-:S13]  /*8210*/  ISETP.LT.OR P1, PT, R10, 0x1, !P1 ;  /* 0x000000010a00780c */ /* 0x001fda0004f21670 */
[----:B------:R-:W-:Y:S05]  /*8220*/  @P1 BRA `(.L_x_177) ;  /* 0x0000000000e01947 */ /* 0x000fea0003800000 */
[----:B------:R-:W-:Y:S02]  /*8230*/  IMAD R17, R6, 0x2, R17 ;  /* 0x0000000206117824 */ /* 0x000fe400078e0211 */
[----:B------:R-:W-:Y:S02]  /*8240*/  IMAD.SHL.U32 R18, R5, 0x80, RZ ;  /* 0x0000008005127824 */ /* 0x000fe400078e00ff */
[----:B------:R-:W-:Y:S02]  /*8250*/  IMAD.MOV.U32 R20, RZ, RZ, RZ ;  /* 0x000000ffff147224 */ /* 0x000fe400078e00ff */
[----:B------:R-:W-:Y:S02]  /*8260*/  IMAD.U32 R22, RZ, RZ, UR21 ;  /* 0x00000015ff167e24 */ /* 0x000fe4000f8e00ff */
[----:B------:R-:W-:Y:S02]  /*8270*/  IMAD.MOV.U32 R5, RZ, RZ, R12 ;  /* 0x000000ffff057224 */ /* 0x000fe400078e000c */
[----:B------:R-:W-:-:S02]  /*8280*/  IMAD.MOV.U32 R6, RZ, RZ, R13 ;  /* 0x000000ffff067224 */ /* 0x000fc400078e000d */
[----:B------:R-:W-:-:S07]  /*8290*/  IMAD.SHL.U32 R16, R17, 0x20, RZ ;  /* 0x0000002011107824 */ /* 0x000fce00078e00ff */
.L_x_181:
[----:B------:R-:W0:Y:S01]  /*82a0*/  S2UR UR4, SR_CgaCtaId ;  /* 0x00000000000479c3 */ /* 0x000e220000008800 */
[----:B------:R-:W-:-:S07]  /*82b0*/  MOV R10, 0x400 ;  /* 0x00000400000a7802 */ /* 0x000fce0000000f00 */
[----:B------:R-:W1:Y:S01]  /*82c0*/  @!P2 LDC R11, c[0x0][0x500] ;  /* 0x00014000ff0bab82 */ /* 0x000e620000000800 */
[----:B0-----:R-:W-:-:S05]  /*82d0*/  IMAD.U32 R17, RZ, RZ, UR4 ;  /* 0x00000004ff117e24 */ /* 0x001fca000f8e00ff */
[----:B------:R-:W-:Y:S02]  /*82e0*/  LEA R21, R17, R10, 0x18 ;  /* 0x0000000a11157211 */ /* 0x000fe400078ec0ff */
[----:B------:R-:W-:-:S03]  /*82f0*/  SHF.L.U32 R10, R5, 0x1f, RZ ;  /* 0x0000001f050a7819 */ /* 0x000fc600000006ff */
[----:B------:R-:W-:-:S04]  /*8300*/  IMAD R19, R6, 0x8, R21 ;  /* 0x0000000806137824 */ /* 0x000fc800078e0215 */
[----:B------:R-:W0:Y:S02]  /*8310*/  SYNCS.PHASECHK.TRANS64.TRYWAIT P1, [R19+URZ+0x28], R10 ;  /* 0x0000280a130075a7 */ /* 0x000e24000802017f */
[----:B01----:R-:W-:Y:S05]  /*8320*/  @!P1 BRA `(.L_x_178) ;  /* 0x0000000c00d89947 */ /* 0x003fea0003800000 */
.L_x_201:
[----:B0-----:R-:W-:Y:S01]  /*8330*/  PRMT R10, R14, 0x9910, RZ ;  /* 0x000099100e0a7816 */ /* 0x001fe200000000ff */
[----:B------:R0:W-:Y:S03]  /*8340*/  @!P2 SYNCS.ARRIVE.TRANS64 RZ, [R19+URZ], R11 ;  /* 0x0000000b13ffa9a7 */ /* 0x0001e6000800003f */
[----:B------:R-:W-:-:S13]  /*8350*/  ISETP.NE.AND P1, PT, R10, 0x2, PT ;  /* 0x000000020a00780c */ /* 0x000fda0003f25270 */
[----:B0-----:R-:W-:Y:S05]  /*8360*/  @P1 BRA `(.L_x_179) ;  /* 0x0000000000041947 */ /* 0x001fea0003800000 */
[----:B------:R-:W-:Y:S01]  /*8370*/  BPT.TRAP 0x1 ;  /* 0x000000040000795c */ /* 0x000fe20000300000 */
.L_x_179:
[----:B------:R-:W-:Y:S05]  /*8380*/  @P0 BRA `(.L_x_180) ;  /* 0x0000000000040947 */ /* 0x000fea0003800000 */
[----:B------:R-:W-:Y:S01]  /*8390*/  BPT.TRAP 0x1 ;  /* 0x000000040000795c */ /* 0x000fe20000300000 */
.L_x_180:
[----:B------:R-:W-:Y:S01]  /*83a0*/  IMAD R10, R6, 0x2, R17 ;  /* 0x00000002060a7824 */ /* 0x000fe200078e0211 */
[----:B------:R-:W-:Y:S01]  /*83b0*/  R2UR UR9, R19 ;  /* 0x00000000130972ca */ /* 0x000fe200000e0000 */
[----:B------:R-:W-:Y:S01]  /*83c0*/  VIADD R22, R22, 0xffffffff ;  /* 0xffffffff16167836 */ /* 0x000fe20000000000 */
[----:B------:R-:W-:Y:S01]  /*83d0*/  UIADD3 UR4, UP0, UR22, 0xf0, URZ ;  /* 0x000000f016047890 */ /* 0x000fe2000ff1e03f */
[--C-:B------:R-:W-:Y:S01]  /*83e0*/  IMAD.U32 R10, R10, 0x400, R21.reuse ;  /* 0x000004000a0a7824 */ /* 0x100fe200078e0015 */
[----:B------:R-:W-:Y:S01]  /*83f0*/  R2UR UR11, R16 ;  /* 0x00000000100b72ca */ /* 0x000fe200000e0000 */
[----:B------:R-:W-:Y:S01]  /*8400*/  IMAD R21, R6, 0x1000, R21 ;  /* 0x0000100006157824 */ /* 0x000fe200078e0215 */
[----:B------:R-:W-:Y:S01]  /*8410*/  R2UR UR10, R20 ;  /* 0x00000000140a72ca */ /* 0x000fe200000e0000 */
[----:B------:R-:W-:Y:S01]  /*8420*/  UIADD3 UR24, UP1, UR22, 0x1f0, URZ ;  /* 0x000001f016187890 */ /* 0x000fe2000ff3e03f */
[----:B------:R-:W-:Y:S01]  /*8430*/  R2UR UR5, R10 ;  /* 0x000000000a0572ca */ /* 0x000fe200000e0000 */
[----:B------:R-:W-:Y:S01]  /*8440*/  VIADD R6, R6, 0x1 ;  /* 0x0000000106067836 */ /* 0x000fe20000000000 */
[----:B------:R-:W-:Y:S01]  /*8450*/  R2UR UR8, R21 ;  /* 0x00000000150872ca */ /* 0x000fe200000e0000 */
[----:B------:R-:W-:Y:S01]  /*8460*/  UIADD3.X UR25, URZ, UR23, URZ, UP1, !UPT ;  /* 0x000000173f197290 */ /* 0x000fe20008ffe43f */
[----:B------:R-:W-:Y:S01]  /*8470*/  R2UR UR12, R4 ;  /* 0x00000000040c72ca */ /* 0x000fe200000e0000 */
[----:B------:R-:W-:Y:S01]  /*8480*/  UMOV UR20, 0x30000 ;  /* 0x0003000000147882 */ /* 0x000fe20000000000 */
[----:B------:R-:W-:Y:S01]  /*8490*/  R2UR UR19, R18 ;  /* 0x00000000121372ca */ /* 0x000fe200000e0000 */
[----:B------:R-:W-:Y:S01]  /*84a0*/  UMOV UR6, 0x0 ;  /* 0x0000000000067882 */ /* 0x000fe20000000000 */
[----:B------:R-:W-:Y:S01]  /*84b0*/  ISETP.GT.AND P4, PT, R22, 0x1, PT ;  /* 0x000000011600780c */ /* 0x000fe20003f84270 */
[----:B------:R-:W-:Y:S01]  /*84c0*/  UMOV UR7, 0x10000000 ;  /* 0x1000000000077882 */ /* 0x000fe20000000000 */
[----:B------:R-:W-:Y:S01]  /*84d0*/  ISETP.NE.AND P1, PT, R6, 0x5, PT ;  /* 0x000000050600780c */ /* 0x000fe20003f25270 */
[----:B------:R-:W-:-:S02]  /*84e0*/  VIADD R20, R20, 0x20 ;  /* 0x0000002014147836 */ /* 0x000fc40000000000 */
[----:B------:R-:W-:Y:S01]  /*84f0*/  UIADD3 UR14, UR5, 0x180, URZ ;  /* 0x00000180050e7890 */ /* 0x000fe2000fffe03f */
[----:B------:R-:W-:Y:S01]  /*8500*/  SEL R10, RZ, 0x1, P1 ;  /* 0x00000001ff0a7807 */ /* 0x000fe20000800000 */
[----:B------:R-:W-:Y:S01]  /*8510*/  UIADD3.X UR5, URZ, UR23, URZ, UP0, !UPT ;  /* 0x000000173f057290 */ /* 0x000fe200087fe43f */
[----:B------:R-:W-:Y:S01]  /*8520*/  SEL R6, R6, RZ, P1 ;  /* 0x000000ff06067207 */ /* 0x000fe20000800000 */
[----:B------:R-:W-:Y:S01]  /*8530*/  UIADD3 UR15, UR8, 0x2980, URZ ;  /* 0x00002980080f7890 */ /* 0x000fe2000fffe03f */
[----:B------:R-:W-:Y:S02]  /*8540*/  LOP3.LUT R5, R5, R10, RZ, 0x3c, !PT ;  /* 0x0000000a05057212 */ /* 0x000fe400078e3cff */
[----:B------:R-:W-:-:S04]  /*8550*/  UMOV UR8, UR14 ;  /* 0x0000000e00087c82 */ /* 0x000fc80008000000 */
[----:B------:R0:W-:Y:S02]  /*8560*/  UTMALDG.3D.MULTICAST [UR8], [UR4], UR20, desc[UR6] ;  /* 0x00000608040073b4 */ /* 0x0001e40008011814 */
[----:B0-----:R-:W-:Y:S01]  /*8570*/  UMOV UR8, UR15 ;  /* 0x0000000f00087c82 */ /* 0x001fe20008000000 */
[----:B------:R-:W-:Y:S02]  /*8580*/  UMOV UR11, UR19 ;  /* 0x00000013000b7c82 */ /* 0x000fe40008000000 */
[----:B------:R0:W-:Y:S02]  /*8590*/  UTMALDG.3D [UR8], [UR24], desc[UR6] ;  /* 0x00000608180075b4 */ /* 0x0001e40008011000 */
[----:B0-----:R-:W-:Y:S05]  /*85a0*/  @P4 BRA `(.L_x_181) ;  /* 0xfffffffc003c4947 */ /* 0x001fea000383ffff */
.L_x_177:
[----:B------:R-:W-:Y:S05]  /*85b0*/  BSYNC B1 ;  /* 0x0000000000017941 */ /* 0x000fea0003800000 */
.L_x_176:
[----:B------:R-:W-:Y:S01]  /*85c0*/  LOP3.LUT P5, RZ, R15, 0xff, RZ, 0xc0, !PT ;  /* 0x000000ff0fff7812 */ /* 0x000fe200078ac0ff */
[----:B------:R-:W-:Y:S01]  /*85d0*/  VIADD R6, R13, UR13 ;  /* 0x0000000d0d067c36 */ /* 0x000fe20008000000 */
[----:B------:R-:W-:Y:S01]  /*85e0*/  ULDC.64 UR4, c[0x0][0x650] ;  /* 0x0001940000047ab9 */ /* 0x000fe20000000a00 */
[----:B------:R-:W-:Y:S01]  /*85f0*/  IMAD.U32 R11, RZ, RZ, UR13 ;  /* 0x0000000dff0b7e24 */ /* 0x000fe2000f8e00ff */
[----:B------:R-:W-:Y:S01]  /*8600*/  UISETP.GE.U32.AND UP0, UPT, UR13, 0x5, UPT ;  /* 0x000000050d00788c */ /* 0x000fe2000bf06070 */
[----:B------:R-:W-:Y:S01]  /*8610*/  BSSY B1, `(.L_x_182) ;  /* 0x000006b000017945 */ /* 0x000fe20003800000 */
[----:B------:R-:W-:Y:S02]  /*8620*/  ISETP.GT.U32.AND P1, PT, R6, 0x4, PT ;  /* 0x000000040600780c */ /* 0x000fe40003f24070 */
[----:B------:R-:W-:Y:S02]  /*8630*/  PRMT R15, RZ, 0x7610, R15 ;  /* 0x00007610ff0f7816 */ /* 0x000fe4000000000f */
[----:B------:R-:W-:-:S02]  /*8640*/  ISETP.LT.U32.AND P1, PT, R11, 0x5, P1 ;  /* 0x000000050b00780c */ /* 0x000fc40000f21070 */
[----:B------:R-:W-:Y:S01]  /*8650*/  PLOP3.LUT P4, PT, PT, PT, UP0, 0x80, 0x0 ;  /* 0x000000000000781c */ /* 0x000fe20003f8f008 */
[----:B------:R-:W0:Y:S01]  /*8660*/  @P5 S2R R17, SR_CgaCtaId ;  /* 0x0000000000115919 */ /* 0x000e220000008800 */
[----:B------:R-:W-:-:S04]  /*8670*/  @P5 MOV R4, 0x400 ;  /* 0x0000040000045802 */ /* 0x000fc80000000f00 */
[----:B0-----:R-:W-:Y:S01]  /*8680*/  @P5 LEA R10, R17, R4, 0x18 ;  /* 0x00000004110a5211 */ /* 0x001fe200078ec0ff */
[----:B------:R-:W-:-:S03]  /*8690*/  IMAD.WIDE.U32 R4, R6, -0x33333333, RZ ;  /* 0xcccccccd06047825 */ /* 0x000fc600078e00ff */
[----:B------:R0:W-:Y:S01]  /*86a0*/  @P5 SYNCS.ARRIVE.TRANS64.A1T0 RZ, [R10+URZ+0x88], RZ ;  /* 0x000088ff0aff59a7 */ /* 0x0001e2000810003f */
[----:B------:R-:W-:Y:S01]  /*86b0*/  IADD3 R2, P5, R2, R8, RZ ;  /* 0x0000000802027210 */ /* 0x000fe20007fbe0ff */
[----:B------:R-:W-:Y:S01]  /*86c0*/  IMAD.MOV.U32 R4, RZ, RZ, -0x1 ;  /* 0xffffffffff047424 */ /* 0x000fe200078e00ff */
[----:B------:R-:W-:Y:S02]  /*86d0*/  SHF.R.U32.HI R11, RZ, 0x2, R5 ;  /* 0x00000002ff0b7819 */ /* 0x000fe40000011605 */
[----:B------:R-:W-:Y:S01]  /*86e0*/  SEL R5, RZ, 0x1, !P1 ;  /* 0x00000001ff057807 */ /* 0x000fe20004800000 */
[----:B------:R-:W-:Y:S01]  /*86f0*/  IMAD.X R3, R3, 0x1, R0, P5 ;  /* 0x0000000103037824 */ /* 0x000fe200028e0600 */
[----:B------:R-:W-:Y:S01]  /*8700*/  ISETP.GE.U32.AND P1, PT, R2, UR4, PT ;  /* 0x0000000402007c0c */ /* 0x000fe2000bf26070 */
[----:B------:R-:W-:Y:S01]  /*8710*/  IMAD R13, R11, -0x5, R6 ;  /* 0xfffffffb0b0d7824 */ /* 0x000fe200078e0206 */
[----:B------:R-:W-:Y:S01]  /*8720*/  LOP3.LUT R12, R12, R5, RZ, 0x3c, !PT ;  /* 0x000000050c0c7212 */ /* 0x000fe200078e3cff */
[----:B------:R-:W-:Y:S01]  /*8730*/  IMAD.MOV.U32 R6, RZ, RZ, -0x1 ;  /* 0xffffffffff067424 */ /* 0x000fe200078e00ff */
[----:B------:R-:W-:Y:S01]  /*8740*/  ISETP.GE.U32.AND.EX P1, PT, R3, UR5, PT, P1 ;  /* 0x0000000503007c0c */ /* 0x000fe2000bf26110 */
[----:B------:R-:W-:Y:S01]  /*8750*/  IMAD.MOV.U32 R5, RZ, RZ, -0x1 ;  /* 0xffffffffff057424 */ /* 0x000fe200078e00ff */
[----:B------:R-:W-:-:S02]  /*8760*/  @P4 LOP3.LUT R12, R12, 0x1, R11, 0x78, !PT ;  /* 0x000000010c0c4812 */ /* 0x000fc400078e780b */
[----:B0-----:R-:W-:-:S09]  /*8770*/  PRMT R10, RZ, 0x7610, R10 ;  /* 0x00007610ff0a7816 */ /* 0x001fd2000000000a */
[----:B------:R-:W-:Y:S05]  /*8780*/  @P1 BRA `(.L_x_183) ;  /* 0x00000004004c1947 */ /* 0x000fea0003800000 */
[----:B------:R-:W0:Y:S01]  /*8790*/  S2R R18, SR_CTAID.X ;  /* 0x0000000000127919 */ /* 0x000e220000002500 */
[----:B------:R-:W-:Y:S01]  /*87a0*/  ULDC.64 UR4, c[0x0][0x628] ;  /* 0x00018a0000047ab9 */ /* 0x000fe20000000a00 */
[----:B------:R-:W1:Y:S01]  /*87b0*/  LDC R19, c[0x0][0x144] ;  /* 0x00005100ff137b82 */ /* 0x000e620000000800 */
[----:B------:R-:W-:Y:S01]  /*87c0*/  ISETP.NE.U32.AND P1, PT, RZ, UR4, PT ;  /* 0x00000004ff007c0c */ /* 0x000fe2000bf25070 */
[----:B------:R-:W2:Y:S01]  /*87d0*/  S2R R6, SR_CTAID.Y ;  /* 0x0000000000067919 */ /* 0x000ea20000002600 */
[----:B------:R-:W-:Y:S01]  /*87e0*/  ULDC UR7, c[0x0][0x630] ;  /* 0x00018c0000077ab9 */ /* 0x000fe20000000800 */
[----:B------:R-:W-:Y:S01]  /*87f0*/  ULDC UR8, c[0x0][0x150] ;  /* 0x0000540000087ab9 */ /* 0x000fe20000000800 */
[----:B------:R-:W-:Y:S01]  /*8800*/  ISETP.NE.AND.EX P1, PT, RZ, UR5, PT, P1 ;  /* 0x00000005ff007c0c */ /* 0x000fe2000bf25310 */
[----:B------:R-:W-:Y:S02]  /*8810*/  IMAD.MOV.U32 R4, RZ, RZ, R2 ;  /* 0x000000ffff047224 */ /* 0x000fe400078e0002 */
[----:B------:R-:W-:Y:S01]  /*8820*/  IMAD.MOV.U32 R5, RZ, RZ, R3 ;  /* 0x000000ffff057224 */ /* 0x000fe200078e0003 */
[----:B0-----:R-:W-:-:S09]  /*8830*/  I2FP.F32.U32 R20, R18 ;  /* 0x0000001200147245 */ /* 0x001fd20000201000 */
[----:B------:R-:W-:Y:S05]  /*8840*/  @!P1 BRA `(.L_x_184) ;  /* 0x0000000000289947 */ /* 0x000fea0003800000 */
[----:B------:R-:W-:Y:S02]  /*8850*/  ULDC UR6, c[0x0][0x634] ;  /* 0x00018d0000067ab9 */ /* 0x000fe40000000800 */
[----:B------:R-:W-:-:S05]  /*8860*/  IADD3 R5, P1, R2, UR6, RZ ;  /* 0x0000000602057c10 */ /* 0x000fca000ff3e0ff */
[----:B------:R-:W-:-:S04]  /*8870*/  IMAD.X R21, RZ, RZ, R3, P1 ;  /* 0x000000ffff157224 */ /* 0x000fc800008e0603 */
[----:B------:R-:W-:-:S04]  /*8880*/  IMAD.WIDE.U32 R10, R21, UR4, RZ ;  /* 0x00000004150a7c25 */ /* 0x000fc8000f8e00ff */
[----:B------:R-:W-:-:S04]  /*8890*/  IMAD.WIDE.U32 R10, P1, R5, UR5, R10 ;  /* 0x00000005050a7c25 */ /* 0x000fc8000f82000a */
[----:B------:R-:W-:-:S04]  /*88a0*/  IMAD.WIDE.U32 R4, R5, UR4, RZ ;  /* 0x0000000405047c25 */ /* 0x000fc8000f8e00ff */
[----:B------:R-:W-:Y:S01]  /*88b0*/  IMAD.MOV.U32 R4, RZ, RZ, R11 ;  /* 0x000000ffff047224 */ /* 0x000fe200078e000b */
[----:B------:R-:W-:Y:S01]  /*88c0*/  IADD3 RZ, P4, R5, R10, RZ ;  /* 0x0000000a05ff7210 */ /* 0x000fe20007f9e0ff */
[----:B------:R-:W-:-:S04]  /*88d0*/  IMAD.X R5, RZ, RZ, RZ, P1 ;  /* 0x000000ffff057224 */ /* 0x000fc800008e06ff */
[----:B------:R-:W-:-:S08]  /*88e0*/  IMAD.WIDE.U32.X R4, R21, UR5, R4, P4 ;  /* 0x0000000515047c25 */ /* 0x000fd0000a0e0404 */
.L_x_184:
[----:B------:R-:W-:Y:S01]  /*88f0*/  FMUL R20, R20, UR8 ;  /* 0x0000000814147c20 */ /* 0x000fe20008400000 */
[--C-:B------:R-:W-:Y:S01]  /*8900*/  SHF.R.U64 R16, R4, UR7, R5.reuse ;  /* 0x0000000704107c19 */ /* 0x100fe20008001205 */
[----:B------:R-:W-:Y:S01]  /*8910*/  ULDC.64 UR4, c[0x0][0x620] ;  /* 0x0001880000047ab9 */ /* 0x000fe20000000a00 */
[----:B------:R-:W-:Y:S01]  /*8920*/  SHF.R.U32.HI R4, RZ, UR7, R5 ;  /* 0x00000007ff047c19 */ /* 0x000fe20008011605 */
[----:B------:R-:W-:Y:S01]  /*8930*/  ULDC.64 UR6, c[0x0][0x640] ;  /* 0x0001900000067ab9 */ /* 0x000fe20000000a00 */
[----:B------:R-:W-:Y:S01]  /*8940*/  IADD3 R5, P1, RZ, -R16, RZ ;  /* 0x80000010ff057210 */ /* 0x000fe20007f3e0ff */
[----:B------:R-:W0:Y:S01]  /*8950*/  F2I.U32.TRUNC.NTZ R20, R20 ;  /* 0x0000001400147305 */ /* 0x000e22000020f000 */
[----:B------:R-:W3:Y:S03]  /*8960*/  LDC R21, c[0x0][0x148] ;  /* 0x00005200ff157b82 */ /* 0x000ee60000000800 */
[----:B------:R-:W-:Y:S01]  /*8970*/  IMAD.X R4, RZ, RZ, ~R4, P1 ;  /* 0x000000ffff047224 */ /* 0x000fe200008e0e04 */
[----:B------:R-:W-:-:S03]  /*8980*/  ISETP.NE.U32.AND P1, PT, RZ, UR6, PT ;  /* 0x00000006ff007c0c */ /* 0x000fc6000bf25070 */
[----:B------:R-:W-:Y:S01]  /*8990*/  IMAD R4, R4, UR4, RZ ;  /* 0x0000000404047c24 */ /* 0x000fe2000f8e02ff */
[----:B------:R-:W-:-:S03]  /*89a0*/  ISETP.NE.AND.EX P1, PT, RZ, UR7, PT, P1 ;  /* 0x00000007ff007c0c */ /* 0x000fc6000bf25310 */
[C---:B------:R-:W-:Y:S01]  /*89b0*/  IMAD R11, R5.reuse, UR5, R4 ;  /* 0x00000005050b7c24 */ /* 0x040fe2000f8e0204 */
[----:B------:R-:W-:Y:S01]  /*89c0*/  ULDC UR5, c[0x0][0x154] ;  /* 0x0000550000057ab9 */ /* 0x000fe20000000800 */
[----:B------:R-:W-:Y:S01]  /*89d0*/  IMAD.WIDE.U32 R4, R5, UR4, R2 ;  /* 0x0000000405047c25 */ /* 0x000fe2000f8e0002 */
[----:B------:R-:W-:-:S03]  /*89e0*/  ULDC UR4, c[0x0][0x618] ;  /* 0x0001860000047ab9 */ /* 0x000fc60000000800 */
[----:B0-----:R-:W-:Y:S02]  /*89f0*/  IMAD.MOV R10, RZ, RZ, -R20 ;  /* 0x000000ffff0a7224 */ /* 0x001fe400078e0a14 */
[----:B------:R-:W-:Y:S02]  /*8a00*/  IMAD.IADD R5, R5, 0x1, R11 ;  /* 0x0000000105057824 */ /* 0x000fe400078e020b */
[----:B-1----:R-:W-:Y:S01]  /*8a10*/  IMAD R18, R19, R10, R18 ;  /* 0x0000000a13127224 */ /* 0x002fe200078e0212 */
[----:B--2---:R-:W-:Y:S02]  /*8a20*/  I2FP.F32.U32 R10, R6 ;  /* 0x00000006000a7245 */ /* 0x004fe40000201000 */
[--C-:B------:R-:W-:Y:S02]  /*8a30*/  SHF.R.U64 R19, R4, UR4, R5.reuse ;  /* 0x0000000404137c19 */ /* 0x100fe40008001205 */
[----:B------:R-:W-:Y:S01]  /*8a40*/  SHF.R.U32.HI R4, RZ, UR4, R5 ;  /* 0x00000004ff047c19 */ /* 0x000fe20008011605 */
[----:B------:R-:W-:Y:S01]  /*8a50*/  FMUL R10, R10, UR5 ;  /* 0x000000050a0a7c20 */ /* 0x000fe20008400000 */
[----:B------:R-:W-:-:S02]  /*8a60*/  ULDC UR4, c[0x0][0x608] ;  /* 0x0001820000047ab9 */ /* 0x000fc40000000800 */
[--C-:B------:R-:W-:Y:S01]  /*8a70*/  SHF.R.U64 R22, R19, UR4, R4.reuse ;  /* 0x0000000413167c19 */ /* 0x100fe20008001204 */
[----:B------:R0:W1:Y:S01]  /*8a80*/  F2I.U32.TRUNC.NTZ R24, R10 ;  /* 0x0000000a00187305 */ /* 0x000062000020f000 */
[----:B------:R-:W-:Y:S01]  /*8a90*/  SHF.R.U32.HI R5, RZ, UR4, R4 ;  /* 0x00000004ff057c19 */ /* 0x000fe20008011604 */
[----:B------:R-:W-:-:S03]  /*8aa0*/  ULDC UR4, c[0x0][0x658] ;  /* 0x0001960000047ab9 */ /* 0x000fc60000000800 */
[--C-:B------:R-:W-:Y:S02]  /*8ab0*/  SHF.R.U64 R20, R22, UR4, R5.reuse ;  /* 0x0000000416147c19 */ /* 0x100fe40008001205 */
[----:B------:R-:W-:-:S03]  /*8ac0*/  SHF.R.U32.HI R23, RZ, UR4, R5 ;  /* 0x00000004ff177c19 */ /* 0x000fc60008011605 */
[----:B------:R-:W-:Y:S02]  /*8ad0*/  IMAD.MOV.U32 R4, RZ, RZ, R20 ;  /* 0x000000ffff047224 */ /* 0x000fe400078e0014 */
[----:B------:R-:W-:Y:S01]  /*8ae0*/  IMAD.MOV.U32 R5, RZ, RZ, R23 ;  /* 0x000000ffff057224 */ /* 0x000fe200078e0017 */
[----:B0-----:R-:W-:Y:S06]  /*8af0*/  @!P1 BRA `(.L_x_185) ;  /* 0x0000000000289947 */ /* 0x001fec0003800000 */
        /* <DEDUP_REMOVED lines=10> */
.L_x_185:
[----:B------:R-:W-:Y:S01]  /*8ba0*/  ULDC UR4, c[0x0][0x648] ;  /* 0x0001920000047ab9 */ /* 0x000fe20000000800 */
[----:B------:R-:W-:Y:S01]  /*8bb0*/  LOP3.LUT R22, R22, UR17, RZ, 0xc0, !PT ;  /* 0x0000001116167c12 */ /* 0x000fe2000f8ec0ff */
[----:B-1----:R-:W-:Y:S01]  /*8bc0*/  IMAD.MOV R24, RZ, RZ, -R24 ;  /* 0x000000ffff187224 */ /* 0x002fe200078e0a18 */
[----:B------:R-:W-:Y:S01]  /*8bd0*/  SHF.R.U64 R5, R4, UR4, R5 ;  /* 0x0000000404057c19 */ /* 0x000fe20008001205 */
[----:B------:R-:W-:Y:S01]  /*8be0*/  ULDC UR4, c[0x0][0x638] ;  /* 0x00018e0000047ab9 */ /* 0x000fe20000000800 */
[----:B------:R-:W-:Y:S01]  /*8bf0*/  LOP3.LUT R19, R19, UR16, RZ, 0xc0, !PT ;  /* 0x0000001013137c12 */ /* 0x000fe2000f8ec0ff */
[----:B---3--:R-:W-:Y:S01]  /*8c00*/  @P3 IMAD R18, R21, R24, R6 ;  /* 0x0000001815123224 */ /* 0x008fe200078e0206 */
[----:B------:R-:W-:Y:S01]  /*8c10*/  ULDC UR5, c[0x0][0x610] ;  /* 0x0001840000057ab9 */ /* 0x000fe20000000800 */
[----:B------:R-:W-:Y:S02]  /*8c20*/  IMAD.MOV R11, RZ, RZ, -R5 ;  /* 0x000000ffff0b7224 */ /* 0x000fe400078e0a05 */
[----:B------:R-:W-:-:S02]  /*8c30*/  IMAD R5, R5, UR18, R22 ;  /* 0x0000001205057c24 */ /* 0x000fc4000f8e0216 */
[----:B------:R-:W-:Y:S01]  /*8c40*/  IMAD R20, R11, UR4, R20 ;  /* 0x000000040b147c24 */ /* 0x000fe2000f8e0214 */
[----:B------:R-:W-:Y:S01]  /*8c50*/  ULDC UR4, c[0x0][0x600] ;  /* 0x0001800000047ab9 */ /* 0x000fe20000000800 */
[----:B------:R-:W-:Y:S02]  /*8c60*/  IMAD R18, R5, UR5, R18 ;  /* 0x0000000505127c24 */ /* 0x000fe4000f8e0212 */
[----:B------:R-:W-:Y:S02]  /*8c70*/  IMAD R11, R20, UR4, R19 ;  /* 0x00000004140b7c24 */ /* 0x000fe4000f8e0213 */
[----:B------:R-:W-:Y:S02]  /*8c80*/  IMAD.MOV.U32 R10, RZ, RZ, 0x1 ;  /* 0x00000001ff0a7424 */ /* 0x000fe400078e00ff */
[----:B------:R-:W-:Y:S01]  /*8c90*/  IMAD.MOV.U32 R4, RZ, RZ, R16 ;  /* 0x000000ffff047224 */ /* 0x000fe200078e0010 */
[----:B------:R-:W-:Y:S02]  /*8ca0*/  SEL R5, R11, R18, !P3 ;  /* 0x000000120b057207 */ /* 0x000fe40005800000 */
[----:B------:R-:W-:-:S07]  /*8cb0*/  SEL R6, R18, R11, !P3 ;  /* 0x0000000b12067207 */ /* 0x000fce0005800000 */
.L_x_183:
[----:B------:R-:W-:Y:S05]  /*8cc0*/  BSYNC B1 ;  /* 0x0000000000017941 */ /* 0x000fea0003800000 */
.L_x_182:
[----:B------:R-:W-:-:S13]  /*8cd0*/  LOP3.LUT P1, RZ, R10, 0xff, RZ, 0xc0, !PT ;  /* 0x000000ff0aff7812 */ /* 0x000fda000782c0ff */
[----:B------:R-:W-:Y:S05]  /*8ce0*/  @P1 BRA `(.L_x_186) ;  /* 0xfffffff400341947 */ /* 0x000fea000383ffff */
[----:B------:R-:W-:Y:S05]  /*8cf0*/  BSYNC B0 ;  /* 0x0000000000007941 */ /* 0x000fea0003800000 */
.L_x_174:
[----:B------:R-:W-:-:S03]  /*8d00*/  UMOV UR4, 0xffffffff ;  /* 0xffffffff00047882 */ /* 0x000fc60000000000 */
[----:B------:R-:W-:Y:S05]  /*8d10*/  BRA.DIV UR4, `(.L_x_187) ;  /* 0x0000000604707947 */ /* 0x000fea000b800000 */
[----:B------:R-:W-:-:S13]  /*8d20*/  ELECT P0, URZ, PT ;  /* 0x00000000003f782f */ /* 0x000fda0003800000 */
.L_x_204:
[----:B------:R-:W-:Y:S04]  /*8d30*/  BSSY B0, `(.L_x_188) ;  /* 0x0000034000007945 */ /* 0x000fe80003800000 */
[----:B------:R-:W-:Y:S05]  /*8d40*/  @!P0 BRA `(.L_x_189) ;  /* 0x0000000000c88947 */ /* 0x000fea0003800000 */
[----:B------:R-:W-:-:S04]  /*8d50*/  LOP3.LUT R7, R7, 0x2, RZ, 0xfc, !PT ;  /* 0x0000000207077812 */ /* 0x000fc800078efcff */
[----:B------:R-:W-:-:S13]  /*8d60*/  ISETP.NE.AND P0, PT, R7, 0x3, PT ;  /* 0x000000030700780c */ /* 0x000fda0003f05270 */
[----:B------:R-:W-:Y:S05]  /*8d70*/  @!P0 BRA `(.L_x_190) ;  /* 0x0000000000048947 */ /* 0x000fea0003800000 */
[----:B------:R-:W-:Y:S01]  /*8d80*/  BPT.TRAP 0x1 ;  /* 0x000000040000795c */ /* 0x000fe20000300000 */
.L_x_190:
[----:B------:R-:W0:Y:S01]  /*8d90*/  S2R R3, SR_CgaCtaId ;  /* 0x0000000000037919 */ /* 0x000e220000008800 */
[----:B------:R-:W-:Y:S02]  /*8da0*/  MOV R0, 0x400 ;  /* 0x0000040000007802 */ /* 0x000fe40000000f00 */
[----:B------:R-:W-:Y:S02]  /*8db0*/  SHF.L.U32 R2, R12, 0x1f, RZ ;  /* 0x0000001f0c027819 */ /* 0x000fe400000006ff */
[----:B0-----:R-:W-:-:S05]  /*8dc0*/  LEA R0, R3, R0, 0x18 ;  /* 0x0000000003007211 */ /* 0x001fca00078ec0ff */
[----:B------:R-:W-:-:S04]  /*8dd0*/  VIADD R0, R0, 0x28 ;  /* 0x0000002800007836 */ /* 0x000fc80000000000 */
[C---:B------:R-:W-:Y:S02]  /*8de0*/  IMAD R5, R13.reuse, 0x8, R0 ;  /* 0x000000080d057824 */ /* 0x040fe400078e0200 */
[----:B------:R-:W-:Y:S02]  /*8df0*/  VIADD R13, R13, 0x1 ;  /* 0x000000010d0d7836 */ /* 0x000fe40000000000 */
[----:B------:R-:W0:Y:S03]  /*8e00*/  SYNCS.PHASECHK.TRANS64.TRYWAIT P0, [R5+URZ], R2 ;  /* 0x00000002050075a7 */ /* 0x000e26000800017f */
[----:B------:R-:W-:-:S04]  /*8e10*/  ISETP.NE.AND P1, PT, R13, 0x5, PT ;  /* 0x000000050d00780c */ /* 0x000fc80003f25270 */
[----:B------:R-:W-:Y:S02]  /*8e20*/  SEL R3, RZ, 0x1, P1 ;  /* 0x00000001ff037807 */ /* 0x000fe40000800000 */
[----:B------:R-:W-:Y:S02]  /*8e30*/  SEL R13, R13, RZ, P1 ;  /* 0x000000ff0d0d7207 */ /* 0x000fe40000800000 */
[----:B------:R-:W-:-:S03]  /*8e40*/  LOP3.LUT R12, R12, R3, RZ, 0x3c, !PT ;  /* 0x000000030c0c7212 */ /* 0x000fc600078e3cff */
[----:B------:R-:W-:Y:S01]  /*8e50*/  IMAD R7, R13, 0x8, R0 ;  /* 0x000000080d077824 */ /* 0x000fe200078e0200 */
[----:B------:R-:W-:Y:S01]  /*8e60*/  SHF.L.U32 R4, R12, 0x1f, RZ ;  /* 0x0000001f0c047819 */ /* 0x000fe200000006ff */
[----:B0-----:R-:W-:Y:S06]  /*8e70*/  @!P0 BRA `(.L_x_191) ;  /* 0x00000004003c8947 */ /* 0x001fec0003800000 */
.L_x_205:
[----:B------:R-:W1:Y:S01]  /*8e80*/  SYNCS.PHASECHK.TRANS64.TRYWAIT P0, [R7+URZ], R4 ;  /* 0x00000004070075a7 */ /* 0x000e62000800017f */
[----:B0-----:R-:W-:-:S05]  /*8e90*/  VIADD R2, R13, 0x1 ;  /* 0x000000010d027836 */ /* 0x001fca0000000000 */
[----:B------:R-:W-:-:S04]  /*8ea0*/  ISETP.NE.AND P1, PT, R2, 0x5, PT ;  /* 0x000000050200780c */ /* 0x000fc80003f25270 */
[----:B------:R-:W-:Y:S02]  /*8eb0*/  SEL R3, RZ, 0x1, P1 ;  /* 0x00000001ff037807 */ /* 0x000fe40000800000 */
[----:B------:R-:W-:Y:S02]  /*8ec0*/  SEL R9, R2, RZ, P1 ;  /* 0x000000ff02097207 */ /* 0x000fe40000800000 */
[----:B------:R-:W-:-:S03]  /*8ed0*/  LOP3.LUT R12, R12, R3, RZ, 0x3c, !PT ;  /* 0x000000030c0c7212 */ /* 0x000fc600078e3cff */
[----:B------:R-:W-:Y:S01]  /*8ee0*/  IMAD R8, R9, 0x8, R0 ;  /* 0x0000000809087824 */ /* 0x000fe200078e0200 */
[----:B------:R-:W-:Y:S01]  /*8ef0*/  SHF.L.U32 R5, R12, 0x1f, RZ ;  /* 0x0000001f0c057819 */ /* 0x000fe200000006ff */
[----:B-1----:R-:W-:Y:S06]  /*8f00*/  @!P0 BRA `(.L_x_192) ;  /* 0x00000004002c8947 */ /* 0x002fec0003800000 */
.L_x_206:
[----:B------:R-:W1:Y:S01]  /*8f10*/  SYNCS.PHASECHK.TRANS64.TRYWAIT P0, [R8+URZ], R5 ;  /* 0x00000005080075a7 */ /* 0x000e62000800017f */
[----:B------:R-:W-:-:S05]  /*8f20*/  VIADD R2, R9, 0x1 ;  /* 0x0000000109027836 */ /* 0x000fca0000000000 */
[----:B------:R-:W-:-:S04]  /*8f30*/  ISETP.NE.AND P1, PT, R2, 0x5, PT ;  /* 0x000000050200780c */ /* 0x000fc80003f25270 */
[----:B------:R-:W-:Y:S02]  /*8f40*/  SEL R3, RZ, 0x1, P1 ;  /* 0x00000001ff037807 */ /* 0x000fe40000800000 */
[----:B0-----:R-:W-:Y:S02]  /*8f50*/  SEL R7, R2, RZ, P1 ;  /* 0x000000ff02077207 */ /* 0x001fe40000800000 */
[----:B------:R-:W-:-:S03]  /*8f60*/  LOP3.LUT R9, R12, R3, RZ, 0x3c, !PT ;  /* 0x000000030c097212 */ /* 0x000fc600078e3cff */
[----:B------:R-:W-:Y:S01]  /*8f70*/  IMAD R11, R7, 0x8, R0 ;  /* 0x00000008070b7824 */ /* 0x000fe200078e0200 */
[----:B------:R-:W-:Y:S01]  /*8f80*/  SHF.L.U32 R6, R9, 0x1f, RZ ;  /* 0x0000001f09067819 */ /* 0x000fe200000006ff */
[----:B-1----:R-:W-:Y:S06]  /*8f90*/  @!P0 BRA `(.L_x_193) ;  /* 0x00000004001c8947 */ /* 0x002fec0003800000 */
.L_x_207:
[----:B------:R-:W1:Y:S01]  /*8fa0*/  SYNCS.PHASECHK.TRANS64.TRYWAIT P0, [R11+URZ], R6 ;  /* 0x000000060b0075a7 */ /* 0x000e62000800017f */
[----:B------:R-:W-:-:S05]  /*8fb0*/  VIADD R2, R7, 0x1 ;  /* 0x0000000107027836 */ /* 0x000fca0000000000 */
[----:B------:R-:W-:-:S04]  /*8fc0*/  ISETP.NE.AND P1, PT, R2, 0x5, PT ;  /* 0x000000050200780c */ /* 0x000fc80003f25270 */
[----:B------:R-:W-:Y:S02]  /*8fd0*/  SEL R4, RZ, 0x1, P1 ;  /* 0x00000001ff047807 */ /* 0x000fe40000800000 */
[----:B------:R-:W-:Y:S02]  /*8fe0*/  SEL R3, R2, RZ, P1 ;  /* 0x000000ff02037207 */ /* 0x000fe40000800000 */
[----:B------:R-:W-:Y:S01]  /*8ff0*/  LOP3.LUT R4, R9, R4, RZ, 0x3c, !PT ;  /* 0x0000000409047212 */ /* 0x000fe200078e3cff */
[----:B-1----:R-:W-:Y:S06]  /*9000*/  @!P0 BRA `(.L_x_194) ;  /* 0x0000000400148947 */ /* 0x002fec0003800000 */
.L_x_208:
[----:B------:R-:W-:Y:S01]  /*9010*/  IMAD R3, R3, 0x8, R0 ;  /* 0x0000000803037824 */ /* 0x000fe200078e0200 */
[----:B------:R-:W-:-:S07]  /*9020*/  SHF.L.U32 R0, R4, 0x1f, RZ ;  /* 0x0000001f04007819 */ /* 0x000fce00000006ff */
.L_x_195:
[----:B--2---:R2:W3:Y:S02]  /*9030*/  SYNCS.PHASECHK.TRANS64.TRYWAIT P0, [R3+URZ], R0 ;  /* 0x00000000030075a7 */ /* 0x0044e4000800017f */
[----:B---3--:R-:W-:Y:S05]  /*9040*/  @!P0 NANOSLEEP.SYNCS 0x989680 ;  /* 0x009896800000895d */ /* 0x008fea0003900000 */
[----:B------:R-:W3:Y:S02]  /*9050*/  @!P0 SYNCS.PHASECHK.TRANS64 P0, [R3+URZ], R0 ;  /* 0x00000000030085a7 */ /* 0x000ee4000800007f */
[----:B---3--:R-:W-:Y:S05]  /*9060*/  @!P0 BRA `(.L_x_195) ;  /* 0xfffffffc00f08947 */ /* 0x008fea000383ffff */
.L_x_189:
[----:B------:R-:W-:Y:S05]  /*9070*/  BSYNC B0 ;  /* 0x0000000000007941 */ /* 0x000fea0003800000 */
.L_x_188:
[----:B------:R-:W-:Y:S05]  /*9080*/  EXIT ;  /* 0x000000000000794d */ /* 0x000fea0003800000 */
.L_x_19:
[----:B0-----:R-:W-:-:S04]  /*9090*/  IMAD.U32 R18, RZ, RZ, UR15 ;  /* 0x0000000fff127e24 */ /* 0x001fc8000f8e00ff */
[----:B------:R0:W1:Y:S03]  /*90a0*/  SYNCS.PHASECHK.TRANS64.TRYWAIT P1, [R18+URZ+-0x8], R17 ;  /* 0xfffff811120075a7 */ /* 0x000066000802017f */
[----:B-1----:R-:W-:Y:S05]  /*90b0*/  @!P1 NANOSLEEP.SYNCS 0x989680 ;  /* 0x009896800000995d */ /* 0x002fea0003900000 */
[----:B------:R-:W1:Y:S02]  /*90c0*/  @!P1 SYNCS.PHASECHK.TRANS64 P1, [R18+URZ+-0x8], R17 ;  /* 0xfffff811120095a7 */ /* 0x000e64000802007f */
[----:B-1----:R-:W-:Y:S05]  /*90d0*/  @!P1 BRA `(.L_x_19) ;  /* 0xfffffffc00ec9947 */ /* 0x002fea000383ffff */
[----:B------:R-:W-:Y:S05]  /*90e0*/  BRA `(.L_x_196) ;  /* 0xffffff8400507947 */ /* 0x000fea000383ffff */
.L_x_24:
[----:B-1----:R-:W-:-:S04]  /*90f0*/  IMAD.U32 R18, RZ, RZ, UR6 ;  /* 0x00000006ff127e24 */ /* 0x002fc8000f8e00ff */
[----:B------:R1:W4:Y:S03]  /*9100*/  SYNCS.PHASECHK.TRANS64.TRYWAIT P1, [R18+URZ], R17 ;  /* 0x00000011120075a7 */ /* 0x000326000802017f */
[----:B----4-:R-:W-:Y:S05]  /*9110*/  @!P1 NANOSLEEP.SYNCS 0x989680 ;  /* 0x009896800000995d */ /* 0x010fea0003900000 */
[----:B------:R-:W4:Y:S02]  /*9120*/  @!P1 SYNCS.PHASECHK.TRANS64 P1, [R18+URZ], R17 ;  /* 0x00000011120095a7 */ /* 0x000f24000802007f */
[----:B----4-:R-:W-:Y:S05]  /*9130*/  @!P1 BRA `(.L_x_24) ;  /* 0xfffffffc00ec9947 */ /* 0x010fea000383ffff */
[----:B------:R-:W-:Y:S05]  /*9140*/  BRA `(.L_x_23) ;  /* 0xffffff88007c7947 */ /* 0x000fea000383ffff */
.L_x_30:
[----:B-1----:R-:W-:-:S04]  /*9150*/  IMAD.U32 R21, RZ, RZ, UR9 ;  /* 0x00000009ff157e24 */ /* 0x002fc8000f8e00ff */
[----:B------:R1:W4:Y:S03]  /*9160*/  SYNCS.PHASECHK.TRANS64.TRYWAIT P1, [R21+URZ], R20 ;  /* 0x00000014150075a7 */ /* 0x000326000802017f */
[----:B----4-:R-:W-:Y:S05]  /*9170*/  @!P1 NANOSLEEP.SYNCS 0x989680 ;  /* 0x009896800000995d */ /* 0x010fea0003900000 */
[----:B------:R-:W4:Y:S02]  /*9180*/  @!P1 SYNCS.PHASECHK.TRANS64 P1, [R21+URZ], R20 ;  /* 0x00000014150095a7 */ /* 0x000f24000802007f */
[----:B----4-:R-:W-:Y:S05]  /*9190*/  @!P1 BRA `(.L_x_30) ;  /* 0xfffffffc00ec9947 */ /* 0x010fea000383ffff */
[----:B------:R-:W-:Y:S05]  /*91a0*/  BRA `(.L_x_29) ;  /* 0xffffff9000a07947 */ /* 0x000fea000383ffff */
.L_x_38:
[----:B01--4-:R-:W-:-:S04]  /*91b0*/  IMAD.U32 R19, RZ, RZ, UR15 ;  /* 0x0000000fff137e24 */ /* 0x013fc8000f8e00ff */
[----:B------:R0:W1:Y:S03]  /*91c0*/  SYNCS.PHASECHK.TRANS64.TRYWAIT P1, [R19+URZ+0x8], R18 ;  /* 0x00000812130075a7 */ /* 0x000066000802017f */
[----:B-1----:R-:W-:Y:S05]  /*91d0*/  @!P1 NANOSLEEP.SYNCS 0x989680 ;  /* 0x009896800000995d */ /* 0x002fea0003900000 */
[----:B------:R-:W1:Y:S02]  /*91e0*/  @!P1 SYNCS.PHASECHK.TRANS64 P1, [R19+URZ+0x8], R18 ;  /* 0x00000812130095a7 */ /* 0x000e64000802007f */
[----:B-1----:R-:W-:Y:S05]  /*91f0*/  @!P1 BRA `(.L_x_38) ;  /* 0xfffffffc00ec9947 */ /* 0x002fea000383ffff */
[----:B------:R-:W-:Y:S05]  /*9200*/  BRA `(.L_x_197) ;  /* 0xffffff9c00f07947 */ /* 0x000fea000383ffff */
.L_x_175:
[----:B------:R-:W-:Y:S01]  /*9210*/  BSSY B1, `(.L_x_198) ;  /* 0x0000006000017945 */ /* 0x000fe20003800000 */
[----:B------:R-:W-:-:S07]  /*9220*/  IMAD.MOV.U32 R10, RZ, RZ, -0x1 ;  /* 0xffffffffff0a7424 */ /* 0x000fce00078e00ff */
[----:B------:R-:W-:Y:S05]  /*9230*/  WARPSYNC.COLLECTIVE R10, `(.L_x_199) ;  /* 0x000000000a0c7348 */ /* 0x000fea0003c00000 */
[----:B------:R-:W-:Y:S02]  /*9240*/  ELECT P1, UR62, PT ;  /* 0x00000000003e782f */ /* 0x000fe40003820000 */
[----:B------:R-:W-:Y:S01]  /*9250*/  MOV R10, UR62 ;  /* 0x0000003e000a7c02 */ /* 0x000fe20008000f00 */
[----:B------:R-:W-:Y:S10]  /*9260*/  ENDCOLLECTIVE ;  /* 0x000000000000791b */ /* 0x000ff40003800000 */
.L_x_199:
[----:B------:R-:W-:Y:S05]  /*9270*/  BSYNC B1 ;  /* 0x0000000000017941 */ /* 0x000fea0003800000 */
.L_x_198:
[----:B------:R-:W-:Y:S05]  /*9280*/  BRA `(.L_x_200) ;  /* 0xffffffec00d87947 */ /* 0x000fea000383ffff */
.L_x_178:
[----:B0-----:R0:W1:Y:S02]  /*9290*/  SYNCS.PHASECHK.TRANS64.TRYWAIT P1, [R19+URZ+0x28], R10 ;  /* 0x0000280a130075a7 */ /* 0x001064000802017f */
[----:B-1----:R-:W-:Y:S05]  /*92a0*/  @!P1 NANOSLEEP.SYNCS 0x989680 ;  /* 0x009896800000995d */ /* 0x002fea0003900000 */
[----:B------:R-:W1:Y:S02]  /*92b0*/  @!P1 SYNCS.PHASECHK.TRANS64 P1, [R19+URZ+0x28], R10 ;  /* 0x0000280a130095a7 */ /* 0x000e64000802007f */
[----:B-1----:R-:W-:Y:S05]  /*92c0*/  @!P1 BRA `(.L_x_178) ;  /* 0xfffffffc00f09947 */ /* 0x002fea000383ffff */
[----:B------:R-:W-:Y:S05]  /*92d0*/  BRA `(.L_x_201) ;  /* 0xfffffff000147947 */ /* 0x000fea000383ffff */
.L_x_187:
[----:B------:R-:W-:Y:S01]  /*92e0*/  BSSY B0, `(.L_x_202) ;  /* 0x0000006000007945 */ /* 0x000fe20003800000 */
[----:B------:R-:W-:-:S07]  /*92f0*/  IMAD.MOV.U32 R10, RZ, RZ, -0x1 ;  /* 0xffffffffff0a7424 */ /* 0x000fce00078e00ff */
[----:B------:R-:W-:Y:S05]  /*9300*/  WARPSYNC.COLLECTIVE R10, `(.L_x_203) ;  /* 0x000000000a0c7348 */ /* 0x000fea0003c00000 */
[----:B------:R-:W-:Y:S02]  /*9310*/  ELECT P1, UR62, PT ;  /* 0x00000000003e782f */ /* 0x000fe40003820000 */
[----:B------:R-:W-:Y:S01]  /*9320*/  MOV R10, UR62 ;  /* 0x0000003e000a7c02 */ /* 0x000fe20008000f00 */
[----:B------:R-:W-:Y:S10]  /*9330*/  ENDCOLLECTIVE ;  /* 0x000000000000791b */ /* 0x000ff40003800000 */
.L_x_203:
[----:B------:R-:W-:Y:S05]  /*9340*/  BSYNC B0 ;  /* 0x0000000000007941 */ /* 0x000fea0003800000 */
.L_x_202:
[----:B------:R-:W-:Y:S01]  /*9350*/  PLOP3.LUT P0, PT, P1, PT, PT, 0x80, 0x0 ;  /* 0x000000000000781c */ /* 0x000fe20000f0f070 */
[----:B------:R-:W-:-:S12]  /*9360*/  BRA `(.L_x_204) ;  /* 0xfffffff800707947 */ /* 0x000fd8000383ffff */
.L_x_191:
[----:B0-----:R0:W1:Y:S02]  /*9370*/  SYNCS.PHASECHK.TRANS64.TRYWAIT P0, [R5+URZ], R2 ;  /* 0x00000002050075a7 */ /* 0x001064000800017f */
[----:B-1----:R-:W-:Y:S05]  /*9380*/  @!P0 NANOSLEEP.SYNCS 0x989680 ;  /* 0x009896800000895d */ /* 0x002fea0003900000 */
[----:B------:R-:W1:Y:S02]  /*9390*/  @!P0 SYNCS.PHASECHK.TRANS64 P0, [R5+URZ], R2 ;  /* 0x00000002050085a7 */ /* 0x000e64000800007f */
[----:B-1----:R-:W-:Y:S05]  /*93a0*/  @!P0 BRA `(.L_x_191) ;  /* 0xfffffffc00f08947 */ /* 0x002fea000383ffff */
[----:B------:R-:W-:Y:S05]  /*93b0*/  BRA `(.L_x_205) ;  /* 0xfffffff800b07947 */ /* 0x000fea000383ffff */
.L_x_192:
[----:B0-----:R0:W1:Y:S02]  /*93c0*/  SYNCS.PHASECHK.TRANS64.TRYWAIT P0, [R7+URZ], R4 ;  /* 0x00000004070075a7 */ /* 0x001064000800017f */
[----:B-1----:R-:W-:Y:S05]  /*93d0*/  @!P0 NANOSLEEP.SYNCS 0x989680 ;  /* 0x009896800000895d */ /* 0x002fea0003900000 */
[----:B------:R-:W1:Y:S02]  /*93e0*/  @!P0 SYNCS.PHASECHK.TRANS64 P0, [R7+URZ], R4 ;  /* 0x00000004070085a7 */ /* 0x000e64000800007f */
[----:B-1----:R-:W-:Y:S05]  /*93f0*/  @!P0 BRA `(.L_x_192) ;  /* 0xfffffffc00f08947 */ /* 0x002fea000383ffff */
[----:B------:R-:W-:Y:S05]  /*9400*/  BRA `(.L_x_206) ;  /* 0xfffffff800c07947 */ /* 0x000fea000383ffff */
.L_x_193:
[----:B0-----:R0:W1:Y:S02]  /*9410*/  SYNCS.PHASECHK.TRANS64.TRYWAIT P0, [R8+URZ], R5 ;  /* 0x00000005080075a7 */ /* 0x001064000800017f */
[----:B-1----:R-:W-:Y:S05]  /*9420*/  @!P0 NANOSLEEP.SYNCS 0x989680 ;  /* 0x009896800000895d */ /* 0x002fea0003900000 */
[----:B------:R-:W1:Y:S02]  /*9430*/  @!P0 SYNCS.PHASECHK.TRANS64 P0, [R8+URZ], R5 ;  /* 0x00000005080085a7 */ /* 0x000e64000800007f */
[----:B-1----:R-:W-:Y:S05]  /*9440*/  @!P0 BRA `(.L_x_193) ;  /* 0xfffffffc00f08947 */ /* 0x002fea000383ffff */
[----:B------:R-:W-:Y:S05]  /*9450*/  BRA `(.L_x_207) ;  /* 0xfffffff800d07947 */ /* 0x000fea000383ffff */
.L_x_194:
[----:B-1----:R1:W2:Y:S02]  /*9460*/  SYNCS.PHASECHK.TRANS64.TRYWAIT P0, [R11+URZ], R6 ;  /* 0x000000060b0075a7 */ /* 0x0022a4000800017f */
[----:B--2---:R-:W-:Y:S05]  /*9470*/  @!P0 NANOSLEEP.SYNCS 0x989680 ;  /* 0x009896800000895d */ /* 0x004fea0003900000 */
[----:B------:R-:W2:Y:S02]  /*9480*/  @!P0 SYNCS.PHASECHK.TRANS64 P0, [R11+URZ], R6 ;  /* 0x000000060b0085a7 */ /* 0x000ea4000800007f */
[----:B--2---:R-:W-:Y:S05]  /*9490*/  @!P0 BRA `(.L_x_194) ;  /* 0xfffffffc00f08947 */ /* 0x004fea000383ffff */
[----:B------:R-:W-:Y:S05]  /*94a0*/  BRA `(.L_x_208) ;  /* 0xfffffff800d87947 */ /* 0x000fea000383ffff */
.L_x_209:
[----:B------:R-:W-:-:S00]  /*94b0*/  BRA `(.L_x_209) ;  /* 0xfffffffc00fc7947 */ /* 0x000fc0000383ffff */
[----:B------:R-:W-:-:S00]  /*94c0*/  NOP ;  /* 0x0000000000007918 */ /* 0x000fc00000000000 */
        /* <DEDUP_REMOVED lines=11> */
.L_x_210:


//--------------------- .nv.shared._ZN7cutlass13device_kernelINS_4gemm6kernel13GemmUniversalIN4cute5tupleIJiiiiEEENS1_10collective13CollectiveMmaINS1_37MainloopSm90TmaGmmaWarpSpecializedFP8ILi5ENS5_IJNS4_1CILi1EEENSA_ILi2EEESB_EEENS1_32KernelTmaWarpSpecializedPingpongEEENS5_IJNSA_ILi64EEENSA_ILi128EEENSA_ILi32EEEEEENS_12float_e5m2_tENS5_IJlSB_lEEESK_SL_NS4_8TiledMMAINS4_8MMA_AtomIJNS4_4SM904GMMA31MMA_64x128x32_F32E5M2E5M2_SS_TNILNSP_7ScaleInE1ELSR_1EEEEEENS4_6LayoutINS5_IJSB_SB_SB_EEENS5_IJNSA_ILi0EEESW_SW_EEEEENS5_IJNS4_10UnderscoreESZ_SZ_EEEEENS4_23SM90_TMA_LOAD_MULTICASTENS4_14ComposedLayoutINS4_7SwizzleILi1ELi4ELi3EEENS4_18smem_ptr_flag_bitsILi8EEENSU_INS5_IJNSA_ILi8EEESI_EEENS5_IJSI_SB_EEEEEEEvNS4_8identityENS4_13SM90_TMA_LOADES1C_vS1D_EENS_8epilogue10collective6detail29Sm90TmaWarpSpecializedAdapterINS1H_15DefaultEpilogueISK_SL_SL_NS1G_6thread17LinearCombinationISK_Li1EffLNS1L_9ScaleType4KindE0ELNS_15FloatRoundStyleE2ESK_EENS1_15EpilogueDefaultEEEEEvvEEEEvNT_6ParamsE --------------------------
	.section	.nv.shared._ZN7cutlass13device_kernelINS_4gemm6kernel13GemmUniversalIN4cute5tupleIJiiiiEEENS1_10collective13CollectiveMmaINS1_37MainloopSm90TmaGmmaWarpSpecializedFP8ILi5ENS5_IJNS4_1CILi1EEENSA_ILi2EEESB_EEENS1_32KernelTmaWarpSpecializedPingpongEEENS5_IJNSA_ILi64EEENSA_ILi128EEENSA_ILi32EEEEEENS_12float_e5m2_tENS5_IJlSB_lEEESK_SL_NS4_8TiledMMAINS4_8MMA_AtomIJNS4_4SM904GMMA31MMA_64x128x32_F32E5M2E5M2_SS_TNILNSP_7ScaleInE1ELSR_1EEEEEENS4_6LayoutINS5_IJSB_SB_SB_EEENS5_IJNSA_ILi0EEESW_SW_EEEEENS5_IJNS4_10UnderscoreESZ_SZ_EEEEENS4_23SM90_TMA_LOAD_MULTICASTENS4_14ComposedLayoutINS4_7SwizzleILi1ELi4ELi3EEENS4_18smem_ptr_flag_bitsILi8EEENSU_INS5_IJNSA_ILi8EEESI_EEENS5_IJSI_SB_EEEEEEEvNS4_8identityENS4_13SM90_TMA_LOADES1C_vS1D_EENS_8epilogue10collective6detail29Sm90TmaWarpSpecializedAdapterINS1H_15DefaultEpilogueISK_SL_SL_NS1G_6thread17LinearCombinationISK_Li1EffLNS1L_9ScaleType4KindE0ELNS_15FloatRoundStyleE2ESK_EENS1_15EpilogueDefaultEEEEEvvEEEEvNT_6ParamsE,"aw",@nobits
	.sectionflags	@""
	.align	16
	.zero		1024


//--------------------- .nv.shared.reserved.0     --------------------------
	.section	.nv.shared.reserved.0,"aw",@nobits
	.weak		__nv_reservedSMEM_offset_0_alias
	.size		__nv_reservedSMEM_offset_0_alias, 0, 0
	.other		__nv_reservedSMEM_offset_0_alias,@"STO_CUDA_RESERVED_SHARED STV_DEFAULT"
__nv_reservedSMEM_offset_0_alias:
	.zero		0


//--------------------- .nv.global                --------------------------
	.section	.nv.global,"aw",@nobits
.nv.global:
	.type		_ZN39_INTERNAL_8eebb015_4_k_cu_19a51d18_47014cute1_E,@object
	.size		_ZN39_INTERNAL_8eebb015_4_k_cu_19a51d18_47014cute1_E,(_ZN39_INTERNAL_8eebb015_4_k_cu_19a51d18_47014cuda3std3__45__cpo6cbeginE - _ZN39_INTERNAL_8eebb015_4_k_cu_19a51d18_47014cute1_E)
_ZN39_INTERNAL_8eebb015_4_k_cu_19a51d18_47014cute1_E:
	.zero		1
	.type		_ZN39_INTERNAL_8eebb015_4_k_cu_19a51d18_47014cuda3std3__45__cpo6cbeginE,@object
	.size		_ZN39_INTERNAL_8eebb015_4_k_cu_19a51d18_47014cuda3std3__45__cpo6cbeginE,(_ZN39_INTERNAL_8eebb015_4_k_cu_19a51d18_47014cuda3std3__48in_placeE - _ZN39_INTERNAL_8eebb015_4_k_cu_19a51d18_47014cuda3std3__45__cpo6cbeginE)
_ZN39_INTERNAL_8eebb015_4_k_cu_19a51d18_47014cuda3std3__45__cpo6cbeginE:
	.zero		1
	.type		_ZN39_INTERNAL_8eebb015_4_k_cu_19a51d18_47014cuda3std3__48in_placeE,@object
	.size		_ZN39_INTERNAL_8eebb015_4_k_cu_19a51d18_47014cuda3std3__48in_placeE,(_ZN39_INTERNAL_8eebb015_4_k_cu_19a51d18_47014cuda3std6ranges3__45__cpo9iter_moveE - _ZN39_INTERNAL_8eebb015_4_k_cu_19a51d18_47014cuda3std3__48in_placeE)
_ZN39_INTERNAL_8eebb015_4_k_cu_19a51d18_47014cuda3std3__48in_placeE:
	.zero		1
	.type		_ZN39_INTERNAL_8eebb015_4_k_cu_19a51d18_47014cuda3std6ranges3__45__cpo9iter_moveE,@object
	.size		_ZN39_INTERNAL_8eebb015_4_k_cu_19a51d18_47014cuda3std6ranges3__45__cpo9iter_moveE,(_ZN39_INTERNAL_8eebb015_4_k_cu_19a51d18_47014cuda3std3__45__cpo5beginE - _ZN39_INTERNAL_8eebb015_4_k_cu_19a51d18_47014cuda3std6ranges3__45__cpo9iter_moveE)
_ZN39_INTERNAL_8eebb015_4_k_cu_19a51d18_47014cuda3std6ranges3__45__cpo9iter_moveE:
	.zero		1
	.type		_ZN39_INTERNAL_8eebb015_4_k_cu_19a51d18_47014cuda3std3__45__cpo5beginE,@object
	.size		_ZN39_INTERNAL_8eebb015_4_k_cu_19a51d18_47014cuda3std3__45__cpo5beginE,(_ZN39_INTERNAL_8eebb015_4_k_cu_19a51d18_47014cuda3std3__441_GLOBAL__N__8eebb015_4_k_cu_19a51d18_47016ignoreE - _ZN39_INTERNAL_8eebb015_4_k_cu_19a51d18_47014cuda3std3__45__cpo5beginE)
_ZN39_INTERNAL_8eebb015_4_k_cu_19a51d18_47014cuda3std3__45__cpo5beginE:
	.zero		1
	.type		_ZN39_INTERNAL_8eebb015_4_k_cu_19a51d18_47014cuda3std3__441_GLOBAL__N__8eebb015_4_k_cu_19a51d18_47016ignoreE,@object
	.size		_ZN39_INTERNAL_8eebb015_4_k_cu_19a51d18_47014cuda3std3__441_GLOBAL__N__8eebb015_4_k_cu_19a51d18_47016ignoreE,(_ZN39_INTERNAL_8eebb015_4_k_cu_19a51d18_47014cute7productE - _ZN39_INTERNAL_8eebb015_4_k_cu_19a51d18_47014cuda3std3__441_GLOBAL__N__8eebb015_4_k_cu_19a51d18_47016ignoreE)
_ZN39_INTERNAL_8eebb015_4_k_cu_19a51d18_47014cuda3std3__441_GLOBAL__N__8eebb015_4_k_cu_19a51d18_47016ignoreE:
	.zero		1
	.type		_ZN39_INTERNAL_8eebb015_4_k_cu_19a51d18_47014cute7productE,@object
	.size		_ZN39_INTERNAL_8eebb015_4_k_cu_19a51d18_47014cute7productE,(_ZN39_INTERNAL_8eebb015_4_k_cu_19a51d18_47014cuda3std3__45__cpo3endE - _ZN39_INTERNAL_8eebb015_4_k_cu_19a51d18_47014cute7productE)
_ZN39_INTERNAL_8eebb015_4_k_cu_19a51d18_47014cute7productE:
	.zero		1
	.type		_ZN39_INTERNAL_8eebb015_4_k_cu_19a51d18_47014cuda3std3__45__cpo3endE,@object
	.size		_ZN39_INTERNAL_8eebb015_4_k_cu_19a51d18_47014cuda3std3__45__cpo3endE,(_ZN39_INTERNAL_8eebb015_4_k_cu_19a51d18_47014cuda3std3__419piecewise_constructE - _ZN39_INTERNAL_8eebb015_4_k_cu_19a51d18_47014cuda3std3__45__cpo3endE)
_ZN39_INTERNAL_8eebb015_4_k_cu_19a51d18_47014cuda3std3__45__cpo3endE:
	.zero		1
	.type		_ZN39_INTERNAL_8eebb015_4_k_cu_19a51d18_47014cuda3std3__419piecewise_constructE,@object
	.size		_ZN39_INTERNAL_8eebb015_4_k_cu_19a51d18_47014cuda3std3__419piecewise_constructE,(_ZN39_INTERNAL_8eebb015_4_k_cu_19a51d18_47014cuda3std3__45__cpo4cendE - _ZN39_INTERNAL_8eebb015_4_k_cu_19a51d18_47014cuda3std3__419piecewise_constructE)
_ZN39_INTERNAL_8eebb015_4_k_cu_19a51d18_47014cuda3std3__419piecewise_constructE:
	.zero		1
	.type		_ZN39_INTERNAL_8eebb015_4_k_cu_19a51d18_47014cuda3std3__45__cpo4cendE,@object
	.size		_ZN39_INTERNAL_8eebb015_4_k_cu_19a51d18_47014cuda3std3__45__cpo4cendE,(_ZN39_INTERNAL_8eebb015_4_k_cu_19a51d18_47014cuda3std6ranges3__45__cpo4swapE - _ZN39_INTERNAL_8eebb015_4_k_cu_19a51d18_47014cuda3std3__45__cpo4cendE)
_ZN39_INTERNAL_8eebb015_4_k_cu_19a51d18_47014cuda3std3__45__cpo4cendE:
	.zero		1
	.type		_ZN39_INTERNAL_8eebb015_4_k_cu_19a51d18_47014cuda3std6ranges3__45__cpo4swapE,@object
	.size		_ZN39_INTERNAL_8eebb015_4_k_cu_19a51d18_47014cuda3std6ranges3__45__cpo4swapE,(.L_7 - _ZN39_INTERNAL_8eebb015_4_k_cu_19a51d18_47014cuda3std6ranges3__45__cpo4swapE)
_ZN39_INTERNAL_8eebb015_4_k_cu_19a51d18_47014cuda3std6ranges3__45__cpo4swapE:
	.zero		1
.L_7:


//--------------------- .nv.constant0._ZN7cutlass13device_kernelINS_4gemm6kernel13GemmUniversalIN4cute5tupleIJiiiiEEENS1_10collective13CollectiveMmaINS1_37MainloopSm90TmaGmmaWarpSpecializedFP8ILi5ENS5_IJNS4_1CILi1EEENSA_ILi2EEESB_EEENS1_32KernelTmaWarpSpecializedPingpongEEENS5_IJNSA_ILi64EEENSA_ILi128EEENSA_ILi32EEEEEENS_12float_e5m2_tENS5_IJlSB_lEEESK_SL_NS4_8TiledMMAINS4_8MMA_AtomIJNS4_4SM904GMMA31MMA_64x128x32_F32E5M2E5M2_SS_TNILNSP_7ScaleInE1ELSR_1EEEEEENS4_6LayoutINS5_IJSB_SB_SB_EEENS5_IJNSA_ILi0EEESW_SW_EEEEENS5_IJNS4_10UnderscoreESZ_SZ_EEEEENS4_23SM90_TMA_LOAD_MULTICASTENS4_14ComposedLayoutINS4_7SwizzleILi1ELi4ELi3EEENS4_18smem_ptr_flag_bitsILi8EEENSU_INS5_IJNSA_ILi8EEESI_EEENS5_IJSI_SB_EEEEEEEvNS4_8identityENS4_13SM90_TMA_LOADES1C_vS1D_EENS_8epilogue10collective6detail29Sm90TmaWarpSpecializedAdapterINS1H_15DefaultEpilogueISK_SL_SL_NS1G_6thread17LinearCombinationISK_Li1EffLNS1L_9ScaleType4KindE0ELNS_15FloatRoundStyleE2ESK_EENS1_15EpilogueDefaultEEEEEvvEEEEvNT_6ParamsE --------------------------
	.section	.nv.constant0._ZN7cutlass13device_kernelINS_4gemm6kernel13GemmUniversalIN4cute5tupleIJiiiiEEENS1_10collective13CollectiveMmaINS1_37MainloopSm90TmaGmmaWarpSpecializedFP8ILi5ENS5_IJNS4_1CILi1EEENSA_ILi2EEESB_EEENS1_32KernelTmaWarpSpecializedPingpongEEENS5_IJNSA_ILi64EEENSA_ILi128EEENSA_ILi32EEEEEENS_12float_e5m2_tENS5_IJlSB_lEEESK_SL_NS4_8TiledMMAINS4_8MMA_AtomIJNS4_4SM904GMMA31MMA_64x128x32_F32E5M2E5M2_SS_TNILNSP_7ScaleInE1ELSR_1EEEEEENS4_6LayoutINS5_IJSB_SB_SB_EEENS5_IJNSA_ILi0EEESW_SW_EEEEENS5_IJNS4_10UnderscoreESZ_SZ_EEEEENS4_23SM90_TMA_LOAD_MULTICASTENS4_14ComposedLayoutINS4_7SwizzleILi1ELi4ELi3EEENS4_18smem_ptr_flag_bitsILi8EEENSU_INS5_IJNSA_ILi8EEESI_EEENS5_IJSI_SB_EEEEEEEvNS4_8identityENS4_13SM90_TMA_LOADES1C_vS1D_EENS_8epilogue10collective6detail29Sm90TmaWarpSpecializedAdapterINS1H_15DefaultEpilogueISK_SL_SL_NS1G_6thread17LinearCombinationISK_Li1EffLNS1L_9ScaleType4KindE0ELNS_15FloatRoundStyleE2ESK_EENS1_15EpilogueDefaultEEEEEvvEEEEvNT_6ParamsE,"a",@progbits
	.sectionflags	@""
	.align	4
.nv.constant0._ZN7cutlass13device_kernelINS_4gemm6kernel13GemmUniversalIN4cute5tupleIJiiiiEEENS1_10collective13CollectiveMmaINS1_37MainloopSm90TmaGmmaWarpSpecializedFP8ILi5ENS5_IJNS4_1CILi1EEENSA_ILi2EEESB_EEENS1_32KernelTmaWarpSpecializedPingpongEEENS5_IJNSA_ILi64EEENSA_ILi128EEENSA_ILi32EEEEEENS_12float_e5m2_tENS5_IJlSB_lEEESK_SL_NS4_8TiledMMAINS4_8MMA_AtomIJNS4_4SM904GMMA31MMA_64x128x32_F32E5M2E5M2_SS_TNILNSP_7ScaleInE1ELSR_1EEEEEENS4_6LayoutINS5_IJSB_SB_SB_EEENS5_IJNSA_ILi0EEESW_SW_EEEEENS5_IJNS4_10UnderscoreESZ_SZ_EEEEENS4_23SM90_TMA_LOAD_MULTICASTENS4_14ComposedLayoutINS4_7SwizzleILi1ELi4ELi3EEENS4_18smem_ptr_flag_bitsILi8EEENSU_INS5_IJNSA_ILi8EEESI_EEENS5_IJSI_SB_EEEEEEEvNS4_8identityENS4_13SM90_TMA_LOADES1C_vS1D_EENS_8epilogue10collective6detail29Sm90TmaWarpSpecializedAdapterINS1H_15DefaultEpilogueISK_SL_SL_NS1G_6thread17LinearCombinationISK_Li1EffLNS1L_9ScaleType4KindE0ELNS_15FloatRoundStyleE2ESK_EENS1_15EpilogueDefaultEEEEEvvEEEEvNT_6ParamsE:
	.zero		1664


//--------------------- SYMBOLS --------------------------

	.type		.nv.reservedSmem.offset0,@object
	.size		.nv.reservedSmem.offset0,0x4
